def gluon_tcgen05(
    a_ptr,
    b_ptr,
    c_ptr,
    M,
    N,
    K,
    stride_am,
    stride_bk,
    stride_cm,
    BLOCK_M: gl.constexpr,
    BLOCK_N: gl.constexpr,
    BLOCK_K: gl.constexpr,
    DTYPE: gl.constexpr,
    A_LAYOUT: gl.constexpr,
    B_LAYOUT: gl.constexpr,
    C_LAYOUT: gl.constexpr,
    B_SHAPE: gl.constexpr,
    TMEM_LAYOUT: gl.constexpr,
    TMEM_REG: gl.constexpr,
    TRANS_B: gl.constexpr,
    NUM_BUFFERS: gl.constexpr,
):
    a_desc = tma.make_tensor_descriptor(
        a_ptr, [M, K], [stride_am, 1], [BLOCK_M, BLOCK_K], A_LAYOUT
    )
    b_desc = tma.make_tensor_descriptor(
        b_ptr,
        [N, K] if TRANS_B else [K, N],
        [stride_bk, 1],
        B_SHAPE,
        B_LAYOUT,
    )
    c_desc = tma.make_tensor_descriptor(
        c_ptr, [M, N], [stride_cm, 1], [BLOCK_M, BLOCK_N], C_LAYOUT
    )

    a_bufs = gl.allocate_shared_memory(
        DTYPE, [NUM_BUFFERS, BLOCK_M, BLOCK_K], A_LAYOUT
    )
    b_bufs = gl.allocate_shared_memory(DTYPE, [NUM_BUFFERS] + B_SHAPE, B_LAYOUT)

    pid_m = gl.program_id(0)
    pid_n = gl.program_id(1)
    off_m = pid_m * BLOCK_M
    off_n = pid_n * BLOCK_N

    tma_bars = gl.allocate_shared_memory(
        gl.int64, [NUM_BUFFERS, 1], mbarrier.MBarrierLayout()
    )
    mma_bars = gl.allocate_shared_memory(
        gl.int64, [NUM_BUFFERS, 1], mbarrier.MBarrierLayout()
    )
    for i in gl.static_range(NUM_BUFFERS):
        mbarrier.init(tma_bars.index(i), count=1)
        mbarrier.init(mma_bars.index(i), count=1)

    acc_tmem = allocate_tensor_memory(gl.float32, [BLOCK_M, BLOCK_N], TMEM_LAYOUT)
    idx = 0
    phase = 0
    use_acc = False
    for k in range(0, K, BLOCK_K):
        a = a_bufs.index(idx)
        b = b_bufs.index(idx)
        tma_bar = tma_bars.index(idx)
        mma_bar = mma_bars.index(idx)
        mbarrier.expect(
            tma_bar, a_desc.block_type.nbytes + b_desc.block_type.nbytes
        )
        tma.async_copy_global_to_shared(a_desc, [off_m, k], tma_bar, a)
        tma.async_copy_global_to_shared(
            b_desc, [off_n, k] if TRANS_B else [k, off_n], tma_bar, b
        )
        mbarrier.wait(tma_bar, phase=phase)

        if TRANS_B:
            b = b.permute((1, 0))
        tcgen05_mma(a, b, acc_tmem, use_acc=use_acc)
        tcgen05_commit(mma_bar)
        mbarrier.wait(mma_bar, phase=phase)
        use_acc = True

        idx += 1
        if idx == NUM_BUFFERS:
            idx = 0
            phase ^= 1

    for i in gl.static_range(NUM_BUFFERS):
        mbarrier.invalidate(tma_bars.index(i))
        mbarrier.invalidate(mma_bars.index(i))

    acc = acc_tmem.load(TMEM_REG)
    c_smem = gl.allocate_shared_memory(DTYPE, [BLOCK_M, BLOCK_N], C_LAYOUT)
    c_smem.store(acc.to(DTYPE))
    fence_async_shared()
    tma.async_copy_shared_to_global(c_desc, [off_m, off_n], c_smem)
    tma.store_wait(pendings=0)

# config = {"BLOCK_K": 64, "BLOCK_M": 64, "BLOCK_N": 256, "arch": "sm_100", "dtype": "fp16", "num_buffers": 2, "num_warps": 8, "trans_b": 0}
# arch = sm_100


// ===== COMPILED SASS (sm_100a) =====

	.target	sm_100a

	.elftype	@"ET_EXEC"


//--------------------- .note.nv.tkinfo           --------------------------
	.section	.note.nv.tkinfo,"",@"SHT_NOTE"
	.sectionflags	@"SHF_NOTE_NV_TKINFO"
	.tkinfo
        /*0018*/ 	.word	0x00000081
        /*0030*/ 	.string	""
        /*0030*/ 	.string	"ptxas-blackwell"
        /*0030*/ 	.string	"Cuda compilation tools, release 12.9, V12.9.86"
        /*0030*/ 	.string	"Build cuda_12.9.r12.9/compiler.36037853_0"
        /*0030*/ 	.string	"-v  -suppress-debug-info  -lineinfo  -arch sm_100a "



//--------------------- .note.nv.cuver            --------------------------
	.section	.note.nv.cuver,"",@"SHT_NOTE"
	.sectionflags	@"SHF_NOTE_NV_CUVER"
        /*0018*/ 	.short	0x0001
        /*001a*/ 	.short	0x0064
        /*001c*/ 	.short	0x0001
        /*001e*/ 	.short	0x0000
        /*0020*/ 	.short	0x0001
        /*0022*/ 	.short	0x0000


//--------------------- .nv.info                  --------------------------
	.section	.nv.info,"",@"SHT_CUDA_INFO"
	.align	4


	//----- nvinfo : EIATTR_REGCOUNT
	.align		4
        /*0000*/ 	.byte	0x04, 0x2f
        /*0002*/ 	.short	(.L_4 - .L_3)
	.align		4
.L_3:
        /*0004*/ 	.word	index@(gluon_tcgen05)
        /*0008*/ 	.word	0x00000047


	//----- nvinfo : EIATTR_FRAME_SIZE
	.align		4
.L_4:
        /*000c*/ 	.byte	0x04, 0x11
        /*000e*/ 	.short	(.L_6 - .L_5)
	.align		4
.L_5:
        /*0010*/ 	.word	index@($__internal_2_$__cuda_sm10x_tcgen05_guardrail_trap_unallocated_columns_being_dealloced)
        /*0014*/ 	.word	0x00000000


	//----- nvinfo : EIATTR_FRAME_SIZE
	.align		4
.L_6:
        /*0018*/ 	.byte	0x04, 0x11
        /*001a*/ 	.short	(.L_8 - .L_7)
	.align		4
.L_7:
        /*001c*/ 	.word	index@($__internal_1_$__cuda_sm10x_tcgen05_guardrail_trap_phase_invalid_during_alloc)
        /*0020*/ 	.word	0x00000000


	//----- nvinfo : EIATTR_FRAME_SIZE
	.align		4
.L_8:
        /*0024*/ 	.byte	0x04, 0x11
        /*0026*/ 	.short	(.L_10 - .L_9)
	.align		4
.L_9:
        /*0028*/ 	.word	index@($__internal_0_$__cuda_sm10x_tcgen05_guardrail_trap_col_being_dealloced_not_returned_by_alloc)
        /*002c*/ 	.word	0x00000000


	//----- nvinfo : EIATTR_FRAME_SIZE
	.align		4
.L_10:
        /*0030*/ 	.byte	0x04, 0x11
        /*0032*/ 	.short	(.L_12 - .L_11)
	.align		4
.L_11:
        /*0034*/ 	.word	index@(gluon_tcgen05)
        /*0038*/ 	.word	0x00000000


	//----- nvinfo : EIATTR_MIN_STACK_SIZE
	.align		4
.L_12:
        /*003c*/ 	.byte	0x04, 0x12
        /*003e*/ 	.short	(.L_14 - .L_13)
	.align		4
.L_13:
        /*0040*/ 	.word	index@(gluon_tcgen05)
        /*0044*/ 	.word	0x00000000
.L_14:


//--------------------- .nv.info.gluon_tcgen05    --------------------------
	.section	.nv.info.gluon_tcgen05,"",@"SHT_CUDA_INFO"
	.sectionflags	@""
	.align	4


	//----- nvinfo : EIATTR_CUDA_API_VERSION
	.align		4
        /*0000*/ 	.byte	0x04, 0x37
        /*0002*/ 	.short	(.L_16 - .L_15)
.L_15:
        /*0004*/ 	.word	0x00000081


	//----- nvinfo : EIATTR_KPARAM_INFO
	.align		4
.L_16:
        /*0008*/ 	.byte	0x04, 0x17
        /*000a*/ 	.short	(.L_18 - .L_17)
.L_17:
        /*000c*/ 	.word	0x00000000
        /*0010*/ 	.short	0x000a
        /*0012*/ 	.short	0x0048
        /*0014*/ 	.byte	0x00, 0xf4, 0x21, 0x00


	//----- nvinfo : EIATTR_KPARAM_INFO
	.align		4
.L_18:
        /*0018*/ 	.byte	0x04, 0x17
        /*001a*/ 	.short	(.L_20 - .L_19)
.L_19:
        /*001c*/ 	.word	0x00000000
        /*0020*/ 	.short	0x0009
        /*0022*/ 	.short	0x0040
        /*0024*/ 	.byte	0x00, 0xf4, 0x21, 0x00


	//----- nvinfo : EIATTR_KPARAM_INFO
	.align		4
.L_20:
        /*0028*/ 	.byte	0x04, 0x17
        /*002a*/ 	.short	(.L_22 - .L_21)
.L_21:
        /*002c*/ 	.word	0x00000000
        /*0030*/ 	.short	0x0008
        /*0032*/ 	.short	0x0038
        /*0034*/ 	.byte	0x00, 0xf0, 0x21, 0x00


	//----- nvinfo : EIATTR_KPARAM_INFO
	.align		4
.L_22:
        /*0038*/ 	.byte	0x04, 0x17
        /*003a*/ 	.short	(.L_24 - .L_23)
.L_23:
        /*003c*/ 	.word	0x00000000
        /*0040*/ 	.short	0x0007
        /*0042*/ 	.short	0x0030
        /*0044*/ 	.byte	0x00, 0xf0, 0x21, 0x00


	//----- nvinfo : EIATTR_KPARAM_INFO
	.align		4
.L_24:
        /*0048*/ 	.byte	0x04, 0x17
        /*004a*/ 	.short	(.L_26 - .L_25)
.L_25:
        /*004c*/ 	.word	0x00000000
        /*0050*/ 	.short	0x0006
        /*0052*/ 	.short	0x0028
        /*0054*/ 	.byte	0x00, 0xf0, 0x21, 0x00


	//----- nvinfo : EIATTR_KPARAM_INFO
	.align		4
.L_26:
        /*0058*/ 	.byte	0x04, 0x17
        /*005a*/ 	.short	(.L_28 - .L_27)
.L_27:
        /*005c*/ 	.word	0x00000000
        /*0060*/ 	.short	0x0005
        /*0062*/ 	.short	0x0020
        /*0064*/ 	.byte	0x00, 0xf0, 0x11, 0x00


	//----- nvinfo : EIATTR_KPARAM_INFO
	.align		4
.L_28:
        /*0068*/ 	.byte	0x04, 0x17
        /*006a*/ 	.short	(.L_30 - .L_29)
.L_29:
        /*006c*/ 	.word	0x00000000
        /*0070*/ 	.short	0x0004
        /*0072*/ 	.short	0x001c
        /*0074*/ 	.byte	0x00, 0xf0, 0x11, 0x00


	//----- nvinfo : EIATTR_KPARAM_INFO
	.align		4
.L_30:
        /*0078*/ 	.byte	0x04, 0x17
        /*007a*/ 	.short	(.L_32 - .L_31)
.L_31:
        /*007c*/ 	.word	0x00000000
        /*0080*/ 	.short	0x0003
        /*0082*/ 	.short	0x0018
        /*0084*/ 	.byte	0x00, 0xf0, 0x11, 0x00


	//----- nvinfo : EIATTR_KPARAM_INFO
	.align		4
.L_32:
        /*0088*/ 	.byte	0x04, 0x17
        /*008a*/ 	.short	(.L_34 - .L_33)
.L_33:
        /*008c*/ 	.word	0x00000000
        /*0090*/ 	.short	0x0002
        /*0092*/ 	.short	0x0010
        /*0094*/ 	.byte	0x00, 0xf4, 0x21, 0x00


	//----- nvinfo : EIATTR_KPARAM_INFO
	.align		4
.L_34:
        /*0098*/ 	.byte	0x04, 0x17
        /*009a*/ 	.short	(.L_36 - .L_35)
.L_35:
        /*009c*/ 	.word	0x00000000
        /*00a0*/ 	.short	0x0001
        /*00a2*/ 	.short	0x0008
        /*00a4*/ 	.byte	0x00, 0xf4, 0x21, 0x00


	//----- nvinfo : EIATTR_KPARAM_INFO
	.align		4
.L_36:
        /*00a8*/ 	.byte	0x04, 0x17
        /*00aa*/ 	.short	(.L_38 - .L_37)
.L_37:
        /*00ac*/ 	.word	0x00000000
        /*00b0*/ 	.short	0x0000
        /*00b2*/ 	.short	0x0000
        /*00b4*/ 	.byte	0x00, 0xf4, 0x21, 0x00


	//----- nvinfo : EIATTR_AT_ENTRY_FRAGMENTS
	.align		4
.L_38:
        /*00b8*/ 	.byte	0x04, 0x4f
        /*00ba*/ 	.short	(.L_40 - .L_39)


	//   ....[0]....
.L_39:
        /*00bc*/ 	.word	0x00000004


	//----- nvinfo : EIATTR_RESERVED_SMEM_USED
	.align		4
.L_40:
        /*00c0*/ 	.byte	0x01, 0x41
	.zero		2


	//----- nvinfo : EIATTR_SPARSE_MMA_MASK
	.align		4
        /*00c4*/ 	.byte	0x03, 0x50
        /*00c6*/ 	.short	0x0000


	//----- nvinfo : EIATTR_TCGEN05_1CTA_USED
	.align		4
        /*00c8*/ 	.byte	0x01, 0x51
	.zero		2


	//----- nvinfo : EIATTR_MAXREG_COUNT
	.align		4
        /*00cc*/ 	.byte	0x03, 0x1b
        /*00ce*/ 	.short	0x00ff


	//----- nvinfo : EIATTR_NUM_BARRIERS
	.align		4
        /*00d0*/ 	.byte	0x02, 0x4c
        /*00d2*/ 	.byte	0x01
	.zero		1


	//----- nvinfo : EIATTR_INT_WARP_WIDE_INSTR_OFFSETS
	.align		4
        /*00d4*/ 	.byte	0x04, 0x31
        /*00d6*/ 	.short	(.L_42 - .L_41)


	//   ....[0]....
.L_41:
        /*00d8*/ 	.word	0x00001730


	//   ....[1]....
        /*00dc*/ 	.word	0x00001750


	//   ....[2]....
        /*00e0*/ 	.word	0x000017d0


	//   ....[3]....
        /*00e4*/ 	.word	0x000019d0


	//   ....[4]....
        /*00e8*/ 	.word	0x000019e0


	//   ....[5]....
        /*00ec*/ 	.word	0x00001a40


	//   ....[6]....
        /*00f0*/ 	.word	0x00001a50


	//   ....[7]....
        /*00f4*/ 	.word	0x00001d30


	//   ....[8]....
        /*00f8*/ 	.word	0x00001d40


	//   ....[9]....
        /*00fc*/ 	.word	0x00001ed0


	//   ....[10]....
        /*0100*/ 	.word	0x00001f00


	//   ....[11]....
        /*0104*/ 	.word	0x00001f20


	//   ....[12]....
        /*0108*/ 	.word	0x00001f60


	//   ....[13]....
        /*010c*/ 	.word	0x00002270


	//   ....[14]....
        /*0110*/ 	.word	0x00002280


	//   ....[15]....
        /*0114*/ 	.word	0x000025a0


	//   ....[16]....
        /*0118*/ 	.word	0x000025b0


	//   ....[17]....
        /*011c*/ 	.word	0x00002aa0


	//   ....[18]....
        /*0120*/ 	.word	0x00002af0


	//----- nvinfo : EIATTR_COOP_GROUP_MASK_REGIDS
	.align		4
.L_42:
        /*0124*/ 	.byte	0x04, 0x29
        /*0126*/ 	.short	(.L_44 - .L_43)


	//   ....[0]....
.L_43:
        /*0128*/ 	.word	0xffffffff


	//   ....[1]....
        /*012c*/ 	.word	0xffffffff


	//   ....[2]....
        /*0130*/ 	.word	0xffffffff


	//   ....[3]....
        /*0134*/ 	.word	0xffffffff


	//   ....[4]....
        /*0138*/ 	.word	0xffffffff


	//   ....[5]....
        /*013c*/ 	.word	0xffffffff


	//   ....[6]....
        /*0140*/ 	.word	0xffffffff


	//   ....[7]....
        /*0144*/ 	.word	0xffffffff


	//   ....[8]....
        /*0148*/ 	.word	0xffffffff


	//   ....[9]....
        /*014c*/ 	.word	0xffffffff


	//----- nvinfo : EIATTR_COOP_GROUP_INSTR_OFFSETS
	.align		4
.L_44:
        /*0150*/ 	.byte	0x04, 0x28
        /*0152*/ 	.short	(.L_46 - .L_45)


	//   ....[0]....
.L_45:
        /*0154*/ 	.word	0x00000050


	//   ....[1]....
        /*0158*/ 	.word	0x00000310


	//   ....[2]....
        /*015c*/ 	.word	0x00000500


	//   ....[3]....
        /*0160*/ 	.word	0x000009c0


	//   ....[4]....
        /*0164*/ 	.word	0x00000b00


	//   ....[5]....
        /*0168*/ 	.word	0x00000fb0


	//   ....[6]....
        /*016c*/ 	.word	0x000010f0


	//   ....[7]....
        /*0170*/ 	.word	0x000015e0


	//   ....[8]....
        /*0174*/ 	.word	0x00002930


	//   ....[9]....
        /*0178*/ 	.word	0x00002ba0


	//----- nvinfo : EIATTR_VRC_CTA_INIT_COUNT
	.align		4
.L_46:
        /*017c*/ 	.byte	0x02, 0x4a
        /*017e*/ 	.byte	0x80
	.zero		1


	//----- nvinfo : EIATTR_MBARRIER_INSTR_OFFSETS
	.align		4
        /*0180*/ 	.byte	0x04, 0x39
        /*0182*/ 	.short	(.L_48 - .L_47)


	//   ....[0]....
.L_47:
        /*0184*/ 	.word	0x000017f0
        /*0188*/ 	.word	0x000000ff
        /*018c*/ 	.word	0x00014000
        /*0190*/ 	.short	0x0100
        /*0192*/ 	.byte	0x08
	.zero		1


	//   ....[1]....
        /*0194*/ 	.word	0x00001820
        /*0198*/ 	.word	0x000000ff
        /*019c*/ 	.word	0x00014010
        /*01a0*/ 	.short	0x0100
        /*01a2*/ 	.byte	0x08
	.zero		1


	//   ....[2]....
        /*01a4*/ 	.word	0x000018d0
        /*01a8*/ 	.word	0x000000ff
        /*01ac*/ 	.word	0x00014008
        /*01b0*/ 	.short	0x0100
        /*01b2*/ 	.byte	0x08
	.zero		1


	//   ....[3]....
        /*01b4*/ 	.word	0x000018e0
        /*01b8*/ 	.word	0x000000ff
        /*01bc*/ 	.word	0x00014018
        /*01c0*/ 	.short	0x0100
        /*01c2*/ 	.byte	0x08
	.zero		1


	//   ....[4]....
        /*01c4*/ 	.word	0x00001ae0
        /*01c8*/ 	.word	0x000000ff
        /*01cc*/ 	.word	0x00014000
        /*01d0*/ 	.short	0x010a
        /*01d2*/ 	.byte	0x08
	.zero		1


	//   ....[5]....
        /*01d4*/ 	.word	0x00001d90
        /*01d8*/ 	.word	0x000000ff
        /*01dc*/ 	.word	0x00014010
        /*01e0*/ 	.short	0x010a
        /*01e2*/ 	.byte	0x08
	.zero		1


	//   ....[6]....
        /*01e4*/ 	.word	0x00001fe0
        /*01e8*/ 	.word	0x000000ff
        /*01ec*/ 	.word	0x00014000
        /*01f0*/ 	.short	0x010a
        /*01f2*/ 	.byte	0x11
	.zero		1


	//   ....[7]....
        /*01f4*/ 	.word	0x000022c0
        /*01f8*/ 	.word	0x000000ff
        /*01fc*/ 	.word	0x00014010
        /*0200*/ 	.short	0x010a
        /*0202*/ 	.byte	0x11
	.zero		1


	//   ....[8]....
        /*0204*/ 	.word	0x00002390
        /*0208*/ 	.word	0x000000ff
        /*020c*/ 	.word	0x00014000
        /*0210*/ 	.short	0x0108
        /*0212*/ 	.byte	0x08
	.zero		1


	//   ....[9]....
        /*0214*/ 	.word	0x000023a0
        /*0218*/ 	.word	0x000000ff
        /*021c*/ 	.word	0x00014010
        /*0220*/ 	.short	0x0108
        /*0222*/ 	.byte	0x08
	.zero		1


	//   ....[10]....
        /*0224*/ 	.word	0x000023f0
        /*0228*/ 	.word	0x000000ff
        /*022c*/ 	.word	0x00014008
        /*0230*/ 	.short	0x0108
        /*0232*/ 	.byte	0x08
	.zero		1


	//   ....[11]....
        /*0234*/ 	.word	0x00002400
        /*0238*/ 	.word	0x000000ff
        /*023c*/ 	.word	0x00014018
        /*0240*/ 	.short	0x0108
        /*0242*/ 	.byte	0x08
	.zero		1


	//   ....[12]....
        /*0244*/ 	.word	0x00002bc0
        /*0248*/ 	.word	0x000000ff
        /*024c*/ 	.word	0x00014000
        /*0250*/ 	.short	0x010a
        /*0252*/ 	.byte	0x08
	.zero		1


	//   ....[13]....
        /*0254*/ 	.word	0x00002bf0
        /*0258*/ 	.word	0x000000ff
        /*025c*/ 	.word	0x00014010
        /*0260*/ 	.short	0x010a
        /*0262*/ 	.byte	0x08
	.zero		1


	//   ....[14]....
        /*0264*/ 	.word	0x00002c20
        /*0268*/ 	.word	0x000000ff
        /*026c*/ 	.word	0x00014000
        /*0270*/ 	.short	0x010a
        /*0272*/ 	.byte	0x11
	.zero		1


	//   ....[15]....
        /*0274*/ 	.word	0x00002c50
        /*0278*/ 	.word	0x000000ff
        /*027c*/ 	.word	0x00014010
        /*0280*/ 	.short	0x010a
        /*0282*/ 	.byte	0x11
	.zero		1


	//----- nvinfo : EIATTR_NUM_MBARRIERS
	.align		4
.L_48:
        /*0284*/ 	.byte	0x03, 0x38
        /*0286*/ 	.short	0x0004


	//----- nvinfo : EIATTR_EXIT_INSTR_OFFSETS
	.align		4
        /*0288*/ 	.byte	0x04, 0x1c
        /*028a*/ 	.short	(.L_50 - .L_49)


	//   ....[0]....
.L_49:
        /*028c*/ 	.word	0x00002bb0


	//----- nvinfo : EIATTR_REQNTID
	.align		4
.L_50:
        /*0290*/ 	.byte	0x04, 0x10
        /*0292*/ 	.short	(.L_52 - .L_51)
.L_51:
        /*0294*/ 	.word	0x00000100
        /*0298*/ 	.word	0x00000001
        /*029c*/ 	.word	0x00000001


	//----- nvinfo : EIATTR_CRS_STACK_SIZE
	.align		4
.L_52:
        /*02a0*/ 	.byte	0x04, 0x1e
        /*02a2*/ 	.short	(.L_54 - .L_53)
.L_53:
        /*02a4*/ 	.word	0x00000000


	//----- nvinfo : EIATTR_CBANK_PARAM_SIZE
	.align		4
.L_54:
        /*02a8*/ 	.byte	0x03, 0x19
        /*02aa*/ 	.short	0x0050


	//----- nvinfo : EIATTR_PARAM_CBANK
	.align		4
        /*02ac*/ 	.byte	0x04, 0x0a
        /*02ae*/ 	.short	(.L_56 - .L_55)
	.align		4
.L_55:
        /*02b0*/ 	.word	index@(.nv.constant0.gluon_tcgen05)
        /*02b4*/ 	.short	0x0380
        /*02b6*/ 	.short	0x0050


	//----- nvinfo : EIATTR_SW_WAR
	.align		4
.L_56:
        /*02b8*/ 	.byte	0x04, 0x36
        /*02ba*/ 	.short	(.L_58 - .L_57)
.L_57:
        /*02bc*/ 	.word	0x00000008
.L_58:


//--------------------- .nv.compat                --------------------------
	.section	.nv.compat,"",@"SHT_CUDA_COMPAT_INFO"
	.align	4
        /*0000*/ 	.byte	0x02, 0x02, 0x02, 0x00, 0x02, 0x05, 0x05, 0x00, 0x02, 0x03, 0x03, 0x00, 0x02, 0x06, 0x01, 0x00


//--------------------- .nv.callgraph             --------------------------
	.section	.nv.callgraph,"",@"SHT_CUDA_CALLGRAPH"
	.align	4
	.sectionentsize	8
	.align		4
        /*0000*/ 	.word	0x00000000
	.align		4
        /*0004*/ 	.word	0xffffffff
	.align		4
        /*0008*/ 	.word	0x00000000
	.align		4
        /*000c*/ 	.word	0xfffffffe
	.align		4
        /*0010*/ 	.word	0x00000000
	.align		4
        /*0014*/ 	.word	0xfffffffd
	.align		4
        /*0018*/ 	.word	0x00000000
	.align		4
        /*001c*/ 	.word	0xfffffffc


//--------------------- .text.gluon_tcgen05       --------------------------
	.section	.text.gluon_tcgen05,"ax",@progbits
	.align	128
        .global         gluon_tcgen05
        .type           gluon_tcgen05,@function
        .size           gluon_tcgen05,(.L_x_77 - gluon_tcgen05)
        .other          gluon_tcgen05,@"STO_CUDA_ENTRY STV_DEFAULT"
gluon_tcgen05:
.text.gluon_tcgen05:
[----:B------:R-:W1:Y:S01]  /*0000*/  LDC R1, c[0x0][0x37c] ;  /* 0x0000df00ff017b82 */ /* 0x000e620000000800 */
[----:B------:R-:W2:Y:S02]  /*0010*/  S2R R0, SR_TID.X ;  /* 0x0000000000007919 */ /* 0x000ea40000002100 */
[----:B--2---:R-:W-:-:S13]  /*0020*/  ISETP.GE.U32.AND P2, PT, R0, 0x20, PT ;  /* 0x000000200000780c */ /* 0x004fda0003f46070 */
[----:B------:R-:W-:Y:S05]  /*0030*/  @P2 BRA `(.L_x_0) ;  /* 0x0000000000b82947 */ /* 0x000fea0003800000 */
[----:B------:R-:W2:Y:S01]  /*0040*/  S2UR UR6, SR_CgaCtaId ;  /* 0x00000000000679c3 */ /* 0x000ea20000008800 */
[----:B------:R-:W-:Y:S01]  /*0050*/  NOP ;  /* 0x0000000000007918 */ /* 0x000fe20000000000 */
[----:B------:R-:W-:Y:S02]  /*0060*/  UMOV UR4, 0x40 ;  /* 0x0000004000047882 */ /* 0x000fe40000000000 */
[----:B--2---:R-:W-:-:S09]  /*0070*/  ULEA UR4, UR6, UR4, 0x18 ;  /* 0x0000000406047291 */ /* 0x004fd2000f8ec0ff */
[----:B------:R-:W2:Y:S01]  /*0080*/  LDS.U8 R2, [UR4] ;  /* 0x00000004ff027984 */ /* 0x000ea20008000000 */
[----:B------:R-:W-:Y:S02]  /*0090*/  UMOV UR4, 0x400 ;  /* 0x0000040000047882 */ /* 0x000fe40000000000 */
[----:B------:R-:W-:Y:S01]  /*00a0*/  ULEA UR4, UR6, UR4, 0x18 ;  /* 0x0000000406047291 */ /* 0x000fe2000f8ec0ff */
[----:B--2---:R-:W-:-:S13]  /*00b0*/  ISETP.NE.AND P0, PT, R2, RZ, PT ;  /* 0x000000ff0200720c */ /* 0x004fda0003f05270 */
[----:B------:R-:W-:Y:S05]  /*00c0*/  @P0 BRA `(.L_x_1) ;  /* 0x00000000007c0947 */ /* 0x000fea0003800000 */
[----:B------:R-:W-:-:S13]  /*00d0*/  ELECT P0, URZ, PT ;  /* 0x0000000000ff782f */ /* 0x000fda0003800000 */
[----:B------:R-:W-:Y:S05]  /*00e0*/  @!P0 BRA `(.L_x_2) ;  /* 0x0000000000848947 */ /* 0x000fea0003800000 */
[----:B------:R-:W-:Y:S01]  /*00f0*/  UMOV UR5, 0x8 ;  /* 0x0000000800057882 */ /* 0x000fe20000000000 */
[----:B------:R-:W-:Y:S02]  /*0100*/  IMAD.MOV.U32 R5, RZ, RZ, 0x1 ;  /* 0x00000001ff057424 */ /* 0x000fe400078e00ff */
[----:B------:R-:W-:Y:S02]  /*0110*/  IMAD.MOV.U32 R3, RZ, RZ, 0xff ;  /* 0x000000ffff037424 */ /* 0x000fe400078e00ff */
[----:B------:R-:W-:Y:S04]  /*0120*/  DEPBAR.LE SB2, 0x36 ;  /* 0x0000ad800000791a */ /* 0x000fe80000000000 */
[----:B------:R-:W2:Y:S02]  /*0130*/  UTCATOMSWS.FIND_AND_SET.ALIGN UP0, UR5, UR5 ;  /* 0x00000005000575e3 */ /* 0x000ea40008000800 */
[----:B--2---:R-:W-:-:S04]  /*0140*/  PLOP3.LUT P0, PT, PT, PT, UP0, 0x80, 0x8 ;  /* 0x000000000008781c */ /* 0x004fc80003f0f008 */
[----:B------:R-:W-:-:S04]  /*0150*/  SEL R2, RZ, 0xffffffff, !P0 ;  /* 0xffffffffff027807 */ /* 0x000fc80004000000 */
[----:B------:R-:W-:Y:S01]  /*0160*/  ISETP.NE.AND P0, PT, R2, RZ, PT ;  /* 0x000000ff0200720c */ /* 0x000fe20003f05270 */
[----:B------:R-:W-:-:S12]  /*0170*/  IMAD.U32 R2, RZ, RZ, UR5 ;  /* 0x00000005ff027e24 */ /* 0x000fd8000f8e00ff */
[----:B------:R-:W-:Y:S05]  /*0180*/  @P0 BRA `(.L_x_3) ;  /* 0x0000000000240947 */ /* 0x000fea0003800000 */
.L_x_4:
[----:B------:R-:W-:Y:S05]  /*0190*/  NANOSLEEP 0x64 ;  /* 0x000000640000795d */ /* 0x000fea0003800000 */
[----:B------:R-:W-:-:S05]  /*01a0*/  UMOV UR5, 0x8 ;  /* 0x0000000800057882 */ /* 0x000fca0000000000 */
[----:B------:R-:W-:Y:S04]  /*01b0*/  DEPBAR.LE SB2, 0x36 ;  /* 0x0000ad800000791a */ /* 0x000fe80000000000 */
[----:B------:R-:W2:Y:S02]  /*01c0*/  UTCATOMSWS.FIND_AND_SET.ALIGN UP0, UR5, UR5 ;  /* 0x00000005000575e3 */ /* 0x000ea40008000800 */
[----:B--2---:R-:W-:-:S04]  /*01d0*/  PLOP3.LUT P0, PT, PT, PT, UP0, 0x80, 0x8 ;  /* 0x000000000008781c */ /* 0x004fc80003f0f008 */
[----:B------:R-:W-:-:S04]  /*01e0*/  SEL R2, RZ, 0xffffffff, !P0 ;  /* 0xffffffffff027807 */ /* 0x000fc80004000000 */
[----:B------:R-:W-:Y:S01]  /*01f0*/  ISETP.NE.AND P0, PT, R2, RZ, PT ;  /* 0x000000ff0200720c */ /* 0x000fe20003f05270 */
[----:B------:R-:W-:-:S12]  /*0200*/  IMAD.U32 R2, RZ, RZ, UR5 ;  /* 0x00000005ff027e24 */ /* 0x000fd8000f8e00ff */
[----:B------:R-:W-:Y:S05]  /*0210*/  @!P0 BRA `(.L_x_4) ;  /* 0xfffffffc00dc8947 */ /* 0x000fea000383ffff */
.L_x_3:
[C---:B------:R-:W-:Y:S01]  /*0220*/  VIADD R4, R2.reuse, 0x10 ;  /* 0x0000001002047836 */ /* 0x040fe20000000000 */
[----:B------:R-:W-:Y:S01]  /*0230*/  UMOV UR5, 0x50 ;  /* 0x0000005000057882 */ /* 0x000fe20000000000 */
[----:B------:R-:W-:Y:S01]  /*0240*/  SHF.L.U32 R3, R3, R2, RZ ;  /* 0x0000000203037219 */ /* 0x000fe200000006ff */
[----:B------:R-:W-:Y:S01]  /*0250*/  ULEA UR5, UR6, UR5, 0x18 ;  /* 0x0000000506057291 */ /* 0x000fe2000f8ec0ff */
[----:B------:R-:W-:Y:S01]  /*0260*/  IMAD.SHL.U32 R2, R2, 0x20, RZ ;  /* 0x0000002002027824 */ /* 0x000fe200078e00ff */
[----:B------:R-:W-:-:S04]  /*0270*/  SHF.L.U32 R4, R5, R4, RZ ;  /* 0x0000000405047219 */ /* 0x000fc800000006ff */
[----:B------:R-:W-:-:S05]  /*0280*/  LOP3.LUT R3, R4, R3, RZ, 0xfc, !PT ;  /* 0x0000000304037212 */ /* 0x000fca00078efcff */
[----:B------:R2:W-:Y:S04]  /*0290*/  ATOMS.OR RZ, [UR5], R3 ;  /* 0x00000003ffff798c */ /* 0x0005e8000b000005 */
[----:B------:R2:W-:Y:S01]  /*02a0*/  STS [UR4], R2 ;  /* 0x00000002ff007988 */ /* 0x0005e20008000804 */
[----:B------:R-:W-:Y:S05]  /*02b0*/  BRA `(.L_x_2) ;  /* 0x0000000000107947 */ /* 0x000fea0003800000 */
.L_x_1:
[----:B------:R-:W-:Y:S01]  /*02c0*/  IMAD.MOV.U32 R3, RZ, RZ, -0x1 ;  /* 0xffffffffff037424 */ /* 0x000fe200078e00ff */
[----:B------:R-:W-:-:S04]  /*02d0*/  MOV R2, 0x300 ;  /* 0x0000030000027802 */ /* 0x000fc80000000f00 */
[----:B------:R2:W-:Y:S03]  /*02e0*/  STS [UR4], R3 ;  /* 0x00000003ff007988 */ /* 0x0005e60008000804 */
[----:B-12---:R-:W-:Y:S05]  /*02f0*/  CALL.REL.NOINC `($__internal_1_$__cuda_sm10x_tcgen05_guardrail_trap_phase_invalid_during_alloc) ;  /* 0x00000028006c7944 */ /* 0x006fea0003c00000 */
.L_x_2:
[----:B------:R-:W-:Y:S05]  /*0300*/  WARPSYNC.ALL ;  /* 0x0000000000007948 */ /* 0x000fea0003800000 */
[----:B------:R-:W-:Y:S01]  /*0310*/  NOP ;  /* 0x0000000000007918 */ /* 0x000fe20000000000 */
.L_x_0:
[----:B------:R-:W3:Y:S08]  /*0320*/  S2UR UR4, SR_CgaCtaId ;  /* 0x00000000000479c3 */ /* 0x000ef00000008800 */
[----:B------:R-:W-:Y:S01]  /*0330*/  BAR.SYNC.DEFER_BLOCKING 0x0 ;  /* 0x0000000000007b1d */ /* 0x000fe20000010000 */
[----:B------:R-:W-:-:S05]  /*0340*/  LOP3.LUT R68, R0, 0xff, RZ, 0xc0, !PT ;  /* 0x000000ff00447812 */ /* 0x000fca00078ec0ff */
[----:B------:R-:W-:Y:S02]  /*0350*/  UMOV UR8, 0x400 ;  /* 0x0000040000087882 */ /* 0x000fe40000000000 */
[----:B------:R-:W4:Y:S08]  /*0360*/  LDC R4, c[0x0][0x398] ;  /* 0x0000e600ff047b82 */ /* 0x000f300000000800 */
[----:B------:R-:W5:Y:S01]  /*0370*/  LDC R10, c[0x0][0x3a0] ;  /* 0x0000e800ff0a7b82 */ /* 0x000f620000000800 */
[----:B---3--:R-:W-:-:S07]  /*0380*/  ULEA UR8, UR4, UR8, 0x18 ;  /* 0x0000000804087291 */ /* 0x008fce000f8ec0ff */
[----:B------:R-:W3:Y:S02]  /*0390*/  S2UR UR12, SR_CTAID.Y ;  /* 0x00000000000c79c3 */ /* 0x000ee40000002600 */
[----:B--2---:R-:W2:Y:S06]  /*03a0*/  LDS R3, [UR8] ;  /* 0x00000008ff037984 */ /* 0x004eac0008000800 */
[----:B------:R-:W-:Y:S06]  /*03b0*/  BAR.SYNC.DEFER_BLOCKING 0x0 ;  /* 0x0000000000007b1d */ /* 0x000fec0000010000 */
[----:B------:R-:W-:Y:S05]  /*03c0*/  @P2 BRA `(.L_x_5) ;  /* 0x0000000000182947 */ /* 0x000fea0003800000 */
[----:B------:R-:W-:Y:S01]  /*03d0*/  ELECT P0, URZ, PT ;  /* 0x0000000000ff782f */ /* 0x000fe20003800000 */
[----:B------:R-:W-:Y:S01]  /*03e0*/  IMAD.MOV.U32 R2, RZ, RZ, 0x1 ;  /* 0x00000001ff027424 */ /* 0x000fe200078e00ff */
[----:B------:R-:W-:Y:S01]  /*03f0*/  UMOV UR5, 0x40 ;  /* 0x0000004000057882 */ /* 0x000fe20000000000 */
[----:B------:R-:W-:Y:S01]  /*0400*/  UVIRTCOUNT.DEALLOC.SMPOOL 0x80 ;  /* 0x000000800000784c */ /* 0x000fe20000000000 */
[----:B------:R-:W-:-:S09]  /*0410*/  ULEA UR5, UR4, UR5, 0x18 ;  /* 0x0000000504057291 */ /* 0x000fd2000f8ec0ff */
[----:B------:R5:W-:Y:S03]  /*0420*/  @P0 STS.U8 [UR5], R2 ;  /* 0x00000002ff000988 */ /* 0x000be60008000005 */
.L_x_5:
[----:B------:R-:W5:Y:S01]  /*0430*/  S2UR UR4, SR_CTAID.Z ;  /* 0x00000000000479c3 */ /* 0x000f620000002700 */
[----:B------:R-:W4:Y:S01]  /*0440*/  LDCU UR5, c[0x0][0x370] ;  /* 0x00006e00ff0577ac */ /* 0x000f220008000800 */
[----:B------:R-:W-:Y:S01]  /*0450*/  ISETP.GE.U32.AND P0, PT, R68, 0x20, PT ;  /* 0x000000204400780c */ /* 0x000fe20003f06070 */
[----:B----4-:R-:W-:Y:S01]  /*0460*/  VIADD R4, R4, 0xffffffff ;  /* 0xffffffff04047836 */ /* 0x010fe20000000000 */
[C---:B------:R-:W-:Y:S01]  /*0470*/  ISETP.NE.U32.AND P3, PT, R68.reuse, RZ, PT ;  /* 0x000000ff4400720c */ /* 0x040fe20003f65070 */
[----:B------:R-:W5:Y:S01]  /*0480*/  LDCU UR6, c[0x0][0x374] ;  /* 0x00006e80ff0677ac */ /* 0x000f620008000800 */
[----:B------:R-:W-:Y:S01]  /*0490*/  LEA R11, R68, UR8, 0x2 ;  /* 0x00000008440b7c11 */ /* 0x000fe2000f8e10ff */
[----:B-----5:R-:W-:Y:S01]  /*04a0*/  VIADD R12, R10, 0xffffffff ;  /* 0xffffffff0a0c7836 */ /* 0x020fe20000000000 */
[----:B------:R-:W4:Y:S01]  /*04b0*/  S2UR UR13, SR_CTAID.X ;  /* 0x00000000000d79c3 */ /* 0x000f220000002500 */
[----:B------:R-:W5:Y:S01]  /*04c0*/  LDCU.64 UR10, c[0x0][0x3c0] ;  /* 0x00007800ff0a77ac */ /* 0x000f620008000a00 */
[----:B--2---:R-:W-:Y:S01]  /*04d0*/  R2UR UR24, R3 ;  /* 0x00000000031872ca */ /* 0x004fe200000e0000 */
[----:B------:R-:W-:Y:S04]  /*04e0*/  BSSY.RECONVERGENT B0, `(.L_x_6) ;  /* 0x0000011000007945 */ /* 0x000fe80003800200 */
[----:B------:R2:W-:Y:S01]  /*04f0*/  @!P0 STS [R11], RZ ;  /* 0x000000ff0b008388 */ /* 0x0005e20000000800 */
[----:B------:R-:W-:-:S03]  /*0500*/  NOP ;  /* 0x0000000000007918 */ /* 0x000fc60000000000 */
[----:B------:R2:W-:Y:S01]  /*0510*/  @!P3 STS [UR8+0x24], R4 ;  /* 0x00002404ff00b988 */ /* 0x0005e20008000808 */
[----:B---3--:R-:W-:-:S03]  /*0520*/  UIMAD UR4, UR4, UR6, UR12 ;  /* 0x00000006040472a4 */ /* 0x008fc6000f8e020c */
[----:B------:R2:W-:Y:S01]  /*0530*/  @!P3 STS [UR8+0x20], R12 ;  /* 0x0000200cff00b988 */ /* 0x0005e20008000808 */
[----:B----4-:R-:W-:-:S04]  /*0540*/  UIMAD UR4, UR4, UR5, UR13 ;  /* 0x00000005040472a4 */ /* 0x010fc8000f8e020d */
[----:B------:R-:W-:-:S04]  /*0550*/  UIMAD UR4, UR4, 0x180, URZ ;  /* 0x00000180040478a4 */ /* 0x000fc8000f8e02ff */
[----:B-----5:R-:W-:-:S04]  /*0560*/  UIADD3 UR20, UP0, UPT, UR4, UR10, URZ ;  /* 0x0000000a04147290 */ /* 0x020fc8000ff1e0ff */
[----:B------:R-:W-:Y:S01]  /*0570*/  ULEA.HI.X.SX32 UR21, UR4, UR11, 0x1, UP0 ;  /* 0x0000000b04157291 */ /* 0x000fe200080f0eff */
[----:B--2---:R-:W-:Y:S11]  /*0580*/  @P3 BRA `(.L_x_7) ;  /* 0x0000000000183947 */ /* 0x004ff60003800000 */
[----:B------:R-:W2:Y:S01]  /*0590*/  LDS R2, [UR8+0x8] ;  /* 0x00000808ff027984 */ /* 0x000ea20008000800 */
[----:B------:R-:W3:Y:S01]  /*05a0*/  LDC.64 R6, c[0x0][0x380] ;  /* 0x0000e000ff067b82 */ /* 0x000ee20000000a00 */
[----:B------:R-:W-:Y:S02]  /*05b0*/  IMAD.MOV.U32 R3, RZ, RZ, 0x70 ;  /* 0x00000070ff037424 */ /* 0x000fe400078e00ff */
[----:B---3--:R3:W-:Y:S03]  /*05c0*/  STS.64 [UR8], R6 ;  /* 0x00000006ff007988 */ /* 0x0087e60008000a08 */
[----:B--2---:R-:W-:-:S05]  /*05d0*/  LOP3.LUT R2, R2, 0x10, R3, 0xd8, !PT ;  /* 0x0000001002027812 */ /* 0x004fca00078ed803 */
[----:B------:R3:W-:Y:S02]  /*05e0*/  STS [UR8+0x8], R2 ;  /* 0x00000802ff007988 */ /* 0x0007e40008000808 */
.L_x_7:
[----:B------:R-:W-:Y:S05]  /*05f0*/  BSYNC.RECONVERGENT B0 ;  /* 0x0000000000007941 */ /* 0x000fea0003800200 */
.L_x_6:
[----:B------:R-:W-:Y:S04]  /*0600*/  BSSY.RECONVERGENT B0, `(.L_x_8) ;  /* 0x000000a000007945 */ /* 0x000fe80003800200 */
[----:B------:R-:W-:Y:S05]  /*0610*/  @P3 BRA `(.L_x_9) ;  /* 0x0000000000203947 */ /* 0x000fea0003800000 */
[----:B---3--:R-:W2:Y:S01]  /*0620*/  LDS R2, [UR8+0x34] ;  /* 0x00003408ff027984 */ /* 0x008ea20008000800 */
[----:B------:R-:W-:Y:S02]  /*0630*/  IMAD.MOV.U32 R3, RZ, RZ, 0x3f000000 ;  /* 0x3f000000ff037424 */ /* 0x000fe400078e00ff */
[----:B------:R-:W-:Y:S01]  /*0640*/  @!P3 IMAD.MOV.U32 R5, RZ, RZ, 0x3f ;  /* 0x0000003fff05b424 */ /* 0x000fe200078e00ff */
[----:B------:R-:W3:Y:S02]  /*0650*/  @!P3 LDS R6, [UR8+0x38] ;  /* 0x00003808ff06b984 */ /* 0x000ee40008000800 */
[----:B--2---:R-:W-:Y:S02]  /*0660*/  LOP3.LUT R2, R2, 0xff000000, R3, 0xb8, !PT ;  /* 0xff00000002027812 */ /* 0x004fe400078eb803 */
[----:B---3--:R-:W-:-:S03]  /*0670*/  @!P3 LOP3.LUT R3, R6, 0xff, R5, 0xb8, !PT ;  /* 0x000000ff0603b812 */ /* 0x008fc600078eb805 */
[----:B------:R2:W-:Y:S04]  /*0680*/  STS [UR8+0x34], R2 ;  /* 0x00003402ff007988 */ /* 0x0005e80008000808 */
[----:B------:R2:W-:Y:S02]  /*0690*/  @!P3 STS [UR8+0x38], R3 ;  /* 0x00003803ff00b988 */ /* 0x0005e40008000808 */
.L_x_9:
[----:B------:R-:W-:Y:S05]  /*06a0*/  BSYNC.RECONVERGENT B0 ;  /* 0x0000000000007941 */ /* 0x000fea0003800200 */
.L_x_8:
[----:B------:R-:W-:Y:S04]  /*06b0*/  BSSY.RECONVERGENT B0, `(.L_x_10) ;  /* 0x000000e000007945 */ /* 0x000fe80003800200 */
[----:B------:R-:W-:Y:S05]  /*06c0*/  @P3 BRA `(.L_x_11) ;  /* 0x0000000000303947 */ /* 0x000fea0003800000 */
[----:B--2---:R-:W2:Y:S01]  /*06d0*/  LDS R3, [UR8+0x34] ;  /* 0x00003408ff037984 */ /* 0x004ea20008000800 */
[----:B------:R-:W4:Y:S03]  /*06e0*/  LDC.64 R8, c[0x0][0x3a8] ;  /* 0x0000ea00ff087b82 */ /* 0x000f260000000a00 */
[----:B---3--:R-:W3:Y:S01]  /*06f0*/  LDS R2, [UR8+0x1c] ;  /* 0x00001c08ff027984 */ /* 0x008ee20008000800 */
[C---:B----4-:R-:W-:Y:S01]  /*0700*/  SHF.L.U64.HI R6, R8.reuse, 0x1, R9 ;  /* 0x0000000108067819 */ /* 0x050fe20000010209 */
[----:B------:R-:W-:-:S03]  /*0710*/  IMAD.SHL.U32 R5, R8, 0x2, RZ ;  /* 0x0000000208057824 */ /* 0x000fc600078e00ff */
[--C-:B------:R-:W-:Y:S02]  /*0720*/  SHF.R.U32.HI R7, RZ, 0x4, R6.reuse ;  /* 0x00000004ff077819 */ /* 0x100fe40000011606 */
[----:B------:R-:W-:-:S05]  /*0730*/  SHF.R.U64 R5, R5, 0x4, R6 ;  /* 0x0000000405057819 */ /* 0x000fca0000001206 */
[----:B------:R4:W-:Y:S01]  /*0740*/  STS [UR8+0xc], R5 ;  /* 0x00000c05ff007988 */ /* 0x0009e20008000808 */
[----:B--2---:R-:W-:Y:S02]  /*0750*/  LOP3.LUT R3, R3, 0x7, RZ, 0xb8, !PT ;  /* 0x0000000703037812 */ /* 0x004fe400078eb8ff */
[----:B---3--:R-:W-:-:S03]  /*0760*/  LOP3.LUT R2, R2, 0xf, R7, 0xb8, !PT ;  /* 0x0000000f02027812 */ /* 0x008fc600078eb807 */
[----:B------:R4:W-:Y:S04]  /*0770*/  STS [UR8+0x34], R3 ;  /* 0x00003403ff007988 */ /* 0x0009e80008000808 */
[----:B------:R4:W-:Y:S02]  /*0780*/  STS [UR8+0x1c], R2 ;  /* 0x00001c02ff007988 */ /* 0x0009e40008000808 */
.L_x_11:
[----:B------:R-:W-:Y:S05]  /*0790*/  BSYNC.RECONVERGENT B0 ;  /* 0x0000000000007941 */ /* 0x000fea0003800200 */
.L_x_10:
[----:B------:R-:W-:Y:S04]  /*07a0*/  BSSY.RECONVERGENT B1, `(.L_x_12) ;  /* 0x000001a000017945 */ /* 0x000fe80003800200 */
[----:B------:R-:W-:Y:S04]  /*07b0*/  BSSY.RELIABLE B0, `(.L_x_13) ;  /* 0x0000015000007945 */ /* 0x000fe80003800100 */
[----:B------:R-:W-:Y:S05]  /*07c0*/  @P3 BRA `(.L_x_14) ;  /* 0x0000000000203947 */ /* 0x000fea0003800000 */
[----:B--234-:R-:W2:Y:S02]  /*07d0*/  LDS R2, [UR8+0x34] ;  /* 0x00003408ff027984 */ /* 0x01cea40008000800 */
[----:B--2---:R-:W-:-:S05]  /*07e0*/  LOP3.LUT R2, R2, 0x38, RZ, 0xb8, !PT ;  /* 0x0000003802027812 */ /* 0x004fca00078eb8ff */
[----:B------:R2:W-:Y:S01]  /*07f0*/  STS [UR8+0x34], R2 ;  /* 0x00003402ff007988 */ /* 0x0005e20008000808 */
[----:B------:R-:W-:Y:S05]  /*0800*/  @P3 BRA `(.L_x_15) ;  /* 0x0000000000203947 */ /* 0x000fea0003800000 */
[----:B--2---:R-:W2:Y:S01]  /*0810*/  LDS R2, [UR8+0x8] ;  /* 0x00000808ff027984 */ /* 0x004ea20008000800 */
[----:B------:R-:W-:-:S05]  /*0820*/  IMAD.MOV.U32 R3, RZ, RZ, 0x780 ;  /* 0x00000780ff037424 */ /* 0x000fca00078e00ff */
[----:B--2---:R-:W-:-:S05]  /*0830*/  LOP3.LUT R2, R2, 0x300, R3, 0xd8, !PT ;  /* 0x0000030002027812 */ /* 0x004fca00078ed803 */
[----:B------:R5:W-:Y:S02]  /*0840*/  STS [UR8+0x8], R2 ;  /* 0x00000802ff007988 */ /* 0x000be40008000808 */
.L_x_14:
[----:B------:R-:W-:Y:S05]  /*0850*/  @P3 BRA `(.L_x_16) ;  /* 0x0000000000283947 */ /* 0x000fea0003800000 */
[----:B--2345:R-:W2:Y:S02]  /*0860*/  LDS R2, [UR8+0x8] ;  /* 0x00000808ff027984 */ /* 0x03cea40008000800 */
[----:B--2---:R-:W-:-:S05]  /*0870*/  LOP3.LUT R2, R2, 0x1800, RZ, 0xb8, !PT ;  /* 0x0000180002027812 */ /* 0x004fca00078eb8ff */
[----:B------:R3:W-:Y:S02]  /*0880*/  STS [UR8+0x8], R2 ;  /* 0x00000802ff007988 */ /* 0x0007e40008000808 */
.L_x_15:
[----:B------:R-:W-:Y:S05]  /*0890*/  @P3 BREAK.RELIABLE B0 ;  /* 0x0000000000003942 */ /* 0x000fea0003800100 */
[----:B------:R-:W-:Y:S05]  /*08a0*/  @P3 BRA `(.L_x_17) ;  /* 0x0000000000243947 */ /* 0x000fea0003800000 */
[----:B------:R-:W4:Y:S01]  /*08b0*/  LDS R3, [UR8+0x8] ;  /* 0x00000808ff037984 */ /* 0x000f220008000800 */
[----:B--23--:R-:W-:-:S05]  /*08c0*/  IMAD.MOV.U32 R2, RZ, RZ, 0x6000 ;  /* 0x00006000ff027424 */ /* 0x00cfca00078e00ff */
[----:B----4-:R-:W-:-:S04]  /*08d0*/  LOP3.LUT R2, R3, 0x6000, R2, 0xd8, !PT ;  /* 0x0000600003027812 */ /* 0x010fc800078ed802 */
[----:B------:R-:W-:-:S05]  /*08e0*/  LOP3.LUT R2, R2, 0x400000, RZ, 0xb8, !PT ;  /* 0x0040000002027812 */ /* 0x000fca00078eb8ff */
[----:B------:R2:W-:Y:S02]  /*08f0*/  STS [UR8+0x8], R2 ;  /* 0x00000802ff007988 */ /* 0x0005e40008000808 */
.L_x_16:
[----:B------:R-:W-:Y:S05]  /*0900*/  BSYNC.RELIABLE B0 ;  /* 0x0000000000007941 */ /* 0x000fea0003800100 */
.L_x_13:
[----:B--2345:R-:W2:Y:S02]  /*0910*/  @!P3 LDS R2, [UR8+0x8] ;  /* 0x00000808ff02b984 */ /* 0x03cea40008000800 */
[----:B--2---:R-:W-:-:S05]  /*0920*/  @!P3 LOP3.LUT R2, R2, 0x8000, RZ, 0xb8, !PT ;  /* 0x000080000202b812 */ /* 0x004fca00078eb8ff */
[----:B------:R4:W-:Y:S02]  /*0930*/  @!P3 STS [UR8+0x8], R2 ;  /* 0x00000802ff00b988 */ /* 0x0009e40008000808 */
.L_x_17:
[----:B------:R-:W-:Y:S05]  /*0940*/  BSYNC.RECONVERGENT B1 ;  /* 0x0000000000017941 */ /* 0x000fea0003800200 */
.L_x_12:
[----:B------:R-:W-:Y:S05]  /*0950*/  WARPSYNC.ALL ;  /* 0x0000000000007948 */ /* 0x000fea0003800000 */
[----:B------:R-:W-:Y:S01]  /*0960*/  NOP ;  /* 0x0000000000007918 */ /* 0x000fe20000000000 */
[----:B------:R-:W5:Y:S02]  /*0970*/  LDC R5, c[0x0][0x39c] ;  /* 0x0000e700ff057b82 */ /* 0x000f640000000800 */
[----:B-----5:R-:W-:Y:S01]  /*0980*/  VIADD R5, R5, 0xffffffff ;  /* 0xffffffff05057836 */ /* 0x020fe20000000000 */
[----:B------:R-:W-:Y:S06]  /*0990*/  @P0 BRA `(.L_x_18) ;  /* 0x0000000000300947 */ /* 0x000fec0003800000 */
[----:B--234-:R-:W2:Y:S01]  /*09a0*/  S2R R2, SR_LANEID ;  /* 0x0000000000027919 */ /* 0x01cea20000000000 */
[----:B------:R-:W-:Y:S05]  /*09b0*/  WARPSYNC.ALL ;  /* 0x0000000000007948 */ /* 0x000fea0003800000 */
[----:B------:R-:W-:Y:S01]  /*09c0*/  NOP ;  /* 0x0000000000007918 */ /* 0x000fe20000000000 */
[----:B--2---:R-:W-:-:S05]  /*09d0*/  IMAD.SHL.U32 R6, R2, 0x4, RZ ;  /* 0x0000000402067824 */ /* 0x004fca00078e00ff */
[----:B------:R-:W2:Y:S01]  /*09e0*/  LDS R7, [R6+UR8] ;  /* 0x0000000806077984 */ /* 0x000ea20008000800 */
[----:B------:R-:W-:-:S05]  /*09f0*/  IADD3 R2, P1, PT, R6, UR20, RZ ;  /* 0x0000001406027c10 */ /* 0x000fca000ff3e0ff */
[----:B------:R-:W-:-:S05]  /*0a00*/  IMAD.X R3, RZ, RZ, UR21, P1 ;  /* 0x00000015ff037e24 */ /* 0x000fca00088e06ff */
[----:B--2---:R5:W2:Y:S01]  /*0a10*/  ATOMG.E.EXCH.STRONG.GPU PT, RZ, [R2], R7 ;  /* 0x0000000702ff73a8 */ /* 0x004aa200041ee100 */
[----:B------:R-:W-:-:S04]  /*0a20*/  DEPBAR {5,4,3,2,1,0} ;  /* 0x0000003f0000791a */ /* 0x000fc80000000000 */
[----:B------:R-:W3:Y:S02]  /*0a30*/  CCTL.E.C.LDCU.IV.DEEP [UR20] ;  /* 0x0000000014007540 */ /* 0x000ee40009c08000 */
[----:B---3--:R5:W-:Y:S01]  /*0a40*/  UTMACCTL.IV [UR20] ;  /* 0x00000000140079b9 */ /* 0x008be20008000000 */
[----:B------:R-:W-:Y:S01]  /*0a50*/  NOP ;  /* 0x0000000000007918 */ /* 0x000fe20000000000 */
.L_x_18:
[----:B------:R-:W-:Y:S05]  /*0a60*/  @P0 BRA `(.L_x_19) ;  /* 0x00000000000c0947 */ /* 0x000fea0003800000 */
[----:B------:R0:W-:Y:S01]  /*0a70*/  UTMACMDFLUSH ;  /* 0x00000000000079b7 */ /* 0x0001e20000000000 */
[----:B------:R-:W-:Y:S05]  /*0a80*/  @P0 BRA `(.L_x_19) ;  /* 0x0000000000040947 */ /* 0x000fea0003800000 */
[----:B------:R-:W-:-:S04]  /*0a90*/  DEPBAR.LE SB0, 0x0 ;  /* 0x000080000000791a */ /* 0x000fc80000000000 */
.L_x_19:
[----:B------:R-:W-:Y:S05]  /*0aa0*/  WARPSYNC.ALL ;  /* 0x0000000000007948 */ /* 0x000fea0003800000 */
[----:B------:R-:W-:Y:S01]  /*0ab0*/  NOP ;  /* 0x0000000000007918 */ /* 0x000fe20000000000 */
[----:B--2---:R-:W-:Y:S06]  /*0ac0*/  BAR.SYNC.DEFER_BLOCKING 0x0 ;  /* 0x0000000000007b1d */ /* 0x004fec0000010000 */
[----:B------:R-:W-:Y:S02]  /*0ad0*/  BSSY.RECONVERGENT B1, `(.L_x_20) ;  /* 0x000000b000017945 */ /* 0x000fe40003800200 */
[----:B------:R-:W-:Y:S06]  /*0ae0*/  BAR.SYNC.DEFER_BLOCKING 0x0 ;  /* 0x0000000000007b1d */ /* 0x000fec0000010000 */
[----:B------:R2:W-:Y:S01]  /*0af0*/  @!P0 STS [R11], RZ ;  /* 0x000000ff0b008388 */ /* 0x0005e20000000800 */
[----:B------:R-:W-:Y:S01]  /*0b00*/  NOP ;  /* 0x0000000000007918 */ /* 0x000fe20000000000 */
[----:B------:R-:W-:Y:S05]  /*0b10*/  @P3 BRA `(.L_x_21) ;  /* 0x0000000000183947 */ /* 0x000fea0003800000 */
[----:B---345:R-:W3:Y:S01]  /*0b20*/  LDS R2, [UR8+0x8] ;  /* 0x00000808ff027984 */ /* 0x038ee20008000800 */
[----:B------:R-:W4:Y:S01]  /*0b30*/  LDC.64 R6, c[0x0][0x388] ;  /* 0x0000e200ff067b82 */ /* 0x000f220000000a00 */
[----:B------:R-:W-:Y:S02]  /*0b40*/  IMAD.MOV.U32 R3, RZ, RZ, 0x70 ;  /* 0x00000070ff037424 */ /* 0x000fe400078e00ff */
[----:B----4-:R4:W-:Y:S03]  /*0b50*/  STS.64 [UR8], R6 ;  /* 0x00000006ff007988 */ /* 0x0109e60008000a08 */
[----:B---3--:R-:W-:-:S05]  /*0b60*/  LOP3.LUT R2, R2, 0x10, R3, 0xd8, !PT ;  /* 0x0000001002027812 */ /* 0x008fca00078ed803 */
[----:B------:R4:W-:Y:S02]  /*0b70*/  STS [UR8+0x8], R2 ;  /* 0x00000802ff007988 */ /* 0x0009e40008000808 */
.L_x_21:
[----:B-----5:R-:W-:Y:S05]  /*0b80*/  BSYNC.RECONVERGENT B1 ;  /* 0x0000000000017941 */ /* 0x020fea0003800200 */
.L_x_20:
[----:B------:R-:W-:Y:S04]  /*0b90*/  BSSY.RECONVERGENT B1, `(.L_x_22) ;  /* 0x000000a000017945 */ /* 0x000fe80003800200 */
[----:B------:R-:W-:Y:S05]  /*0ba0*/  @P3 BRA `(.L_x_23) ;  /* 0x0000000000203947 */ /* 0x000fea0003800000 */
[----:B---34-:R-:W3:Y:S01]  /*0bb0*/  LDS R2, [UR8+0x34] ;  /* 0x00003408ff027984 */ /* 0x018ee20008000800 */
[----:B------:R-:W-:Y:S02]  /*0bc0*/  IMAD.MOV.U32 R7, RZ, RZ, 0x3f000000 ;  /* 0x3f000000ff077424 */ /* 0x000fe400078e00ff */
[----:B------:R-:W-:Y:S01]  /*0bd0*/  @!P3 IMAD.MOV.U32 R6, RZ, RZ, 0x3f ;  /* 0x0000003fff06b424 */ /* 0x000fe200078e00ff */
[----:B------:R-:W4:Y:S02]  /*0be0*/  @!P3 LDS R3, [UR8+0x38] ;  /* 0x00003808ff03b984 */ /* 0x000f240008000800 */
[----:B---3--:R-:W-:Y:S02]  /*0bf0*/  LOP3.LUT R2, R2, 0xff000000, R7, 0xb8, !PT ;  /* 0xff00000002027812 */ /* 0x008fe400078eb807 */
[----:B----4-:R-:W-:-:S03]  /*0c00*/  @!P3 LOP3.LUT R3, R3, 0xff, R6, 0xb8, !PT ;  /* 0x000000ff0303b812 */ /* 0x010fc600078eb806 */
[----:B------:R5:W-:Y:S04]  /*0c10*/  STS [UR8+0x34], R2 ;  /* 0x00003402ff007988 */ /* 0x000be80008000808 */
[----:B------:R5:W-:Y:S02]  /*0c20*/  @!P3 STS [UR8+0x38], R3 ;  /* 0x00003803ff00b988 */ /* 0x000be40008000808 */
.L_x_23:
[----:B------:R-:W-:Y:S05]  /*0c30*/  BSYNC.RECONVERGENT B1 ;  /* 0x0000000000017941 */ /* 0x000fea0003800200 */
.L_x_22:
[----:B------:R-:W-:Y:S04]  /*0c40*/  BSSY.RECONVERGENT B1, `(.L_x_24) ;  /* 0x0000004000017945 */ /* 0x000fe80003800200 */
[----:B------:R-:W-:Y:S05]  /*0c50*/  @P3 BRA `(.L_x_25) ;  /* 0x0000000000083947 */ /* 0x000fea0003800000 */
[----:B------:R2:W-:Y:S04]  /*0c60*/  STS [UR8+0x24], R12 ;  /* 0x0000240cff007988 */ /* 0x0005e80008000808 */
[----:B------:R2:W-:Y:S02]  /*0c70*/  STS [UR8+0x20], R5 ;  /* 0x00002005ff007988 */ /* 0x0005e40008000808 */
.L_x_25:
[----:B------:R-:W-:Y:S05]  /*0c80*/  BSYNC.RECONVERGENT B1 ;  /* 0x0000000000017941 */ /* 0x000fea0003800200 */
.L_x_24:
[----:B------:R-:W-:Y:S04]  /*0c90*/  BSSY.RECONVERGENT B1, `(.L_x_26) ;  /* 0x000000e000017945 */ /* 0x000fe80003800200 */
[----:B------:R-:W-:Y:S05]  /*0ca0*/  @P3 BRA `(.L_x_27) ;  /* 0x0000000000303947 */ /* 0x000fea0003800000 */
[----:B-----5:R-:W5:Y:S01]  /*0cb0*/  LDS R3, [UR8+0x34] ;  /* 0x00003408ff037984 */ /* 0x020f620008000800 */
[----:B----4-:R-:W4:Y:S03]  /*0cc0*/  LDC.64 R6, c[0x0][0x3b0] ;  /* 0x0000ec00ff067b82 */ /* 0x010f260000000a00 */
[----:B---3--:R-:W3:Y:S01]  /*0cd0*/  LDS R2, [UR8+0x1c] ;  /* 0x00001c08ff027984 */ /* 0x008ee20008000800 */
[C---:B----4-:R-:W-:Y:S01]  /*0ce0*/  SHF.L.U64.HI R7, R6.reuse, 0x1, R7 ;  /* 0x0000000106077819 */ /* 0x050fe20000010207 */
[----:B------:R-:W-:-:S03]  /*0cf0*/  IMAD.SHL.U32 R6, R6, 0x2, RZ ;  /* 0x0000000206067824 */ /* 0x000fc600078e00ff */
[--C-:B------:R-:W-:Y:S02]  /*0d00*/  SHF.R.U32.HI R9, RZ, 0x4, R7.reuse ;  /* 0x00000004ff097819 */ /* 0x100fe40000011607 */
[----:B------:R-:W-:-:S05]  /*0d10*/  SHF.R.U64 R6, R6, 0x4, R7 ;  /* 0x0000000406067819 */ /* 0x000fca0000001207 */
[----:B------:R4:W-:Y:S01]  /*0d20*/  STS [UR8+0xc], R6 ;  /* 0x00000c06ff007988 */ /* 0x0009e20008000808 */
[----:B-----5:R-:W-:Y:S02]  /*0d30*/  LOP3.LUT R3, R3, 0x7, RZ, 0xb8, !PT ;  /* 0x0000000703037812 */ /* 0x020fe400078eb8ff */
[----:B---3--:R-:W-:-:S03]  /*0d40*/  LOP3.LUT R2, R2, 0xf, R9, 0xb8, !PT ;  /* 0x0000000f02027812 */ /* 0x008fc600078eb809 */
[----:B------:R4:W-:Y:S04]  /*0d50*/  STS [UR8+0x34], R3 ;  /* 0x00003403ff007988 */ /* 0x0009e80008000808 */
[----:B------:R4:W-:Y:S02]  /*0d60*/  STS [UR8+0x1c], R2 ;  /* 0x00001c02ff007988 */ /* 0x0009e40008000808 */
.L_x_27:
[----:B------:R-:W-:Y:S05]  /*0d70*/  BSYNC.RECONVERGENT B1 ;  /* 0x0000000000017941 */ /* 0x000fea0003800200 */
.L_x_26:
[----:B------:R-:W-:Y:S04]  /*0d80*/  BSSY.RECONVERGENT B2, `(.L_x_28) ;  /* 0x000001a000027945 */ /* 0x000fe80003800200 */
[----:B------:R-:W-:Y:S04]  /*0d90*/  BSSY.RELIABLE B1, `(.L_x_29) ;  /* 0x0000015000017945 */ /* 0x000fe80003800100 */
[----:B------:R-:W-:Y:S05]  /*0da0*/  @P3 BRA `(.L_x_30) ;  /* 0x0000000000203947 */ /* 0x000fea0003800000 */
[----:B---345:R-:W3:Y:S02]  /*0db0*/  LDS R2, [UR8+0x34] ;  /* 0x00003408ff027984 */ /* 0x038ee40008000800 */
[----:B---3--:R-:W-:-:S05]  /*0dc0*/  LOP3.LUT R2, R2, 0x38, RZ, 0xb8, !PT ;  /* 0x0000003802027812 */ /* 0x008fca00078eb8ff */
[----:B------:R3:W-:Y:S01]  /*0dd0*/  STS [UR8+0x34], R2 ;  /* 0x00003402ff007988 */ /* 0x0007e20008000808 */
[----:B------:R-:W-:Y:S05]  /*0de0*/  @P3 BRA `(.L_x_31) ;  /* 0x0000000000203947 */ /* 0x000fea0003800000 */
[----:B---3--:R-:W3:Y:S01]  /*0df0*/  LDS R2, [UR8+0x8] ;  /* 0x00000808ff027984 */ /* 0x008ee20008000800 */
[----:B------:R-:W-:-:S05]  /*0e00*/  IMAD.MOV.U32 R3, RZ, RZ, 0x780 ;  /* 0x00000780ff037424 */ /* 0x000fca00078e00ff */
[----:B---3--:R-:W-:-:S05]  /*0e10*/  LOP3.LUT R2, R2, 0x300, R3, 0xd8, !PT ;  /* 0x0000030002027812 */ /* 0x008fca00078ed803 */
[----:B------:R3:W-:Y:S02]  /*0e20*/  STS [UR8+0x8], R2 ;  /* 0x00000802ff007988 */ /* 0x0007e40008000808 */
.L_x_30:
[----:B------:R-:W-:Y:S05]  /*0e30*/  @P3 BRA `(.L_x_32) ;  /* 0x0000000000283947 */ /* 0x000fea0003800000 */
[----:B---345:R-:W3:Y:S02]  /*0e40*/  LDS R2, [UR8+0x8] ;  /* 0x00000808ff027984 */ /* 0x038ee40008000800 */
[----:B---3--:R-:W-:-:S05]  /*0e50*/  LOP3.LUT R2, R2, 0x1800, RZ, 0xb8, !PT ;  /* 0x0000180002027812 */ /* 0x008fca00078eb8ff */
[----:B------:R4:W-:Y:S02]  /*0e60*/  STS [UR8+0x8], R2 ;  /* 0x00000802ff007988 */ /* 0x0009e40008000808 */
.L_x_31:
[----:B------:R-:W-:Y:S05]  /*0e70*/  @P3 BREAK.RELIABLE B1 ;  /* 0x0000000000013942 */ /* 0x000fea0003800100 */
[----:B------:R-:W-:Y:S05]  /*0e80*/  @P3 BRA `(.L_x_33) ;  /* 0x0000000000243947 */ /* 0x000fea0003800000 */
[----:B---34-:R-:W3:Y:S01]  /*0e90*/  LDS R2, [UR8+0x8] ;  /* 0x00000808ff027984 */ /* 0x018ee20008000800 */
[----:B------:R-:W-:-:S05]  /*0ea0*/  IMAD.MOV.U32 R3, RZ, RZ, 0x6000 ;  /* 0x00006000ff037424 */ /* 0x000fca00078e00ff */
[----:B---3--:R-:W-:-:S04]  /*0eb0*/  LOP3.LUT R2, R2, 0x6000, R3, 0xd8, !PT ;  /* 0x0000600002027812 */ /* 0x008fc800078ed803 */
[----:B------:R-:W-:-:S05]  /*0ec0*/  LOP3.LUT R2, R2, 0x400000, RZ, 0xb8, !PT ;  /* 0x0040000002027812 */ /* 0x000fca00078eb8ff */
[----:B------:R3:W-:Y:S02]  /*0ed0*/  STS [UR8+0x8], R2 ;  /* 0x00000802ff007988 */ /* 0x0007e40008000808 */
.L_x_32:
[----:B------:R-:W-:Y:S05]  /*0ee0*/  BSYNC.RELIABLE B1 ;  /* 0x0000000000017941 */ /* 0x000fea0003800100 */
.L_x_29:
[----:B---345:R-:W3:Y:S02]  /*0ef0*/  @!P3 LDS R2, [UR8+0x8] ;  /* 0x00000808ff02b984 */ /* 0x038ee40008000800 */
[----:B---3--:R-:W-:-:S05]  /*0f00*/  @!P3 LOP3.LUT R2, R2, 0x8000, RZ, 0xb8, !PT ;  /* 0x000080000202b812 */ /* 0x008fca00078eb8ff */
[----:B------:R5:W-:Y:S02]  /*0f10*/  @!P3 STS [UR8+0x8], R2 ;  /* 0x00000802ff00b988 */ /* 0x000be40008000808 */
.L_x_33:
[----:B------:R-:W-:Y:S05]  /*0f20*/  BSYNC.RECONVERGENT B2 ;  /* 0x0000000000027941 */ /* 0x000fea0003800200 */
.L_x_28:
[----:B------:R-:W-:Y:S05]  /*0f30*/  WARPSYNC.ALL ;  /* 0x0000000000007948 */ /* 0x000fea0003800000 */
[----:B------:R-:W-:Y:S01]  /*0f40*/  NOP ;  /* 0x0000000000007918 */ /* 0x000fe20000000000 */
[----:B------:R-:W-:-:S04]  /*0f50*/  UIADD3 UR5, UPT, UPT, UR4, 0x80, URZ ;  /* 0x0000008004057890 */ /* 0x000fc8000fffe0ff */
[----:B------:R-:W-:-:S04]  /*0f60*/  UIADD3 UR22, UP0, UPT, UR5, UR10, URZ ;  /* 0x0000000a05167290 */ /* 0x000fc8000ff1e0ff */
[----:B------:R-:W-:Y:S01]  /*0f70*/  ULEA.HI.X.SX32 UR23, UR5, UR11, 0x1, UP0 ;  /* 0x0000000b05177291 */ /* 0x000fe200080f0eff */
[----:B------:R-:W-:Y:S11]  /*0f80*/  @P0 BRA `(.L_x_34) ;  /* 0x0000000000300947 */ /* 0x000ff60003800000 */
[----:B---345:R-:W3:Y:S01]  /*0f90*/  S2R R2, SR_LANEID ;  /* 0x0000000000027919 */ /* 0x038ee20000000000 */
[----:B------:R-:W-:Y:S05]  /*0fa0*/  WARPSYNC.ALL ;  /* 0x0000000000007948 */ /* 0x000fea0003800000 */
[----:B------:R-:W-:Y:S01]  /*0fb0*/  NOP ;  /* 0x0000000000007918 */ /* 0x000fe20000000000 */
[----:B---3--:R-:W-:-:S05]  /*0fc0*/  IMAD.SHL.U32 R6, R2, 0x4, RZ ;  /* 0x0000000402067824 */ /* 0x008fca00078e00ff */
[----:B------:R-:W3:Y:S01]  /*0fd0*/  LDS R7, [R6+UR8] ;  /* 0x0000000806077984 */ /* 0x000ee20008000800 */
[----:B------:R-:W-:-:S05]  /*0fe0*/  IADD3 R2, P1, PT, R6, UR22, RZ ;  /* 0x0000001606027c10 */ /* 0x000fca000ff3e0ff */
[----:B------:R-:W-:-:S05]  /*0ff0*/  IMAD.X R3, RZ, RZ, UR23, P1 ;  /* 0x00000017ff037e24 */ /* 0x000fca00088e06ff */
[----:B---3--:R3:W4:Y:S01]  /*1000*/  ATOMG.E.EXCH.STRONG.GPU PT, RZ, [R2], R7 ;  /* 0x0000000702ff73a8 */ /* 0x00872200041ee100 */
[----:B------:R-:W-:-:S04]  /*1010*/  DEPBAR {5,4,3,2,1,0} ;  /* 0x0000003f0000791a */ /* 0x000fc80000000000 */
[----:B------:R-:W5:Y:S02]  /*1020*/  CCTL.E.C.LDCU.IV.DEEP [UR22] ;  /* 0x0000000016007540 */ /* 0x000f640009c08000 */
[----:B-----5:R3:W-:Y:S01]  /*1030*/  UTMACCTL.IV [UR22] ;  /* 0x00000000160079b9 */ /* 0x0207e20008000000 */
[----:B------:R-:W-:Y:S01]  /*1040*/  NOP ;  /* 0x0000000000007918 */ /* 0x000fe20000000000 */
.L_x_34:
[----:B------:R-:W-:Y:S05]  /*1050*/  @P0 BRA `(.L_x_35) ;  /* 0x00000000000c0947 */ /* 0x000fea0003800000 */
[----:B------:R0:W-:Y:S01]  /*1060*/  UTMACMDFLUSH ;  /* 0x00000000000079b7 */ /* 0x0001e20000000000 */
[----:B------:R-:W-:Y:S05]  /*1070*/  @P0 BRA `(.L_x_35) ;  /* 0x0000000000040947 */ /* 0x000fea0003800000 */
[----:B------:R-:W-:-:S04]  /*1080*/  DEPBAR.LE SB0, 0x0 ;  /* 0x000080000000791a */ /* 0x000fc80000000000 */
.L_x_35:
[----:B------:R-:W-:Y:S05]  /*1090*/  WARPSYNC.ALL ;  /* 0x0000000000007948 */ /* 0x000fea0003800000 */
[----:B------:R-:W-:Y:S01]  /*10a0*/  NOP ;  /* 0x0000000000007918 */ /* 0x000fe20000000000 */
[----:B----4-:R-:W-:Y:S06]  /*10b0*/  BAR.SYNC.DEFER_BLOCKING 0x0 ;  /* 0x0000000000007b1d */ /* 0x010fec0000010000 */
[----:B------:R-:W-:Y:S02]  /*10c0*/  BSSY.RECONVERGENT B2, `(.L_x_36) ;  /* 0x000000b000027945 */ /* 0x000fe40003800200 */
[----:B------:R-:W-:Y:S06]  /*10d0*/  BAR.SYNC.DEFER_BLOCKING 0x0 ;  /* 0x0000000000007b1d */ /* 0x000fec0000010000 */
[----:B------:R4:W-:Y:S01]  /*10e0*/  @!P0 STS [R11], RZ ;  /* 0x000000ff0b008388 */ /* 0x0009e20000000800 */
[----:B------:R-:W-:Y:S01]  /*10f0*/  NOP ;  /* 0x0000000000007918 */ /* 0x000fe20000000000 */
[----:B------:R-:W-:Y:S05]  /*1100*/  @P3 BRA `(.L_x_37) ;  /* 0x0000000000183947 */ /* 0x000fea0003800000 */
[----:B---3-5:R-:W3:Y:S01]  /*1110*/  LDS R2, [UR8+0x8] ;  /* 0x00000808ff027984 */ /* 0x028ee20008000800 */
[----:B------:R-:W5:Y:S01]  /*1120*/  LDC.64 R6, c[0x0][0x390] ;  /* 0x0000e400ff067b82 */ /* 0x000f620000000a00 */
[----:B------:R-:W-:Y:S02]  /*1130*/  IMAD.MOV.U32 R3, RZ, RZ, 0x70 ;  /* 0x00000070ff037424 */ /* 0x000fe400078e00ff */
[----:B-----5:R5:W-:Y:S03]  /*1140*/  STS.64 [UR8], R6 ;  /* 0x00000006ff007988 */ /* 0x020be60008000a08 */
[----:B---3--:R-:W-:-:S05]  /*1150*/  LOP3.LUT R2, R2, 0x10, R3, 0xd8, !PT ;  /* 0x0000001002027812 */ /* 0x008fca00078ed803 */
[----:B------:R5:W-:Y:S02]  /*1160*/  STS [UR8+0x8], R2 ;  /* 0x00000802ff007988 */ /* 0x000be40008000808 */
.L_x_37:
[----:B---3--:R-:W-:Y:S05]  /*1170*/  BSYNC.RECONVERGENT B2 ;  /* 0x0000000000027941 */ /* 0x008fea0003800200 */
.L_x_36:
[----:B------:R-:W-:Y:S04]  /*1180*/  BSSY.RECONVERGENT B3, `(.L_x_38) ;  /* 0x0000011000037945 */ /* 0x000fe80003800200 */
[----:B------:R-:W-:Y:S04]  /*1190*/  BSSY.RELIABLE B2, `(.L_x_39) ;  /* 0x000000e000027945 */ /* 0x000fe80003800100 */
[----:B------:R-:W-:Y:S05]  /*11a0*/  @P3 BRA `(.L_x_40) ;  /* 0x0000000000243947 */ /* 0x000fea0003800000 */
[----:B-----5:R-:W3:Y:S01]  /*11b0*/  LDS R2, [UR8+0x34] ;  /* 0x00003408ff027984 */ /* 0x020ee20008000800 */
[----:B------:R-:W-:-:S05]  /*11c0*/  IMAD.MOV.U32 R3, RZ, RZ, 0x3f000000 ;  /* 0x3f000000ff037424 */ /* 0x000fca00078e00ff */
[----:B---3--:R-:W-:-:S05]  /*11d0*/  LOP3.LUT R2, R2, 0xff000000, R3, 0xb8, !PT ;  /* 0xff00000002027812 */ /* 0x008fca00078eb803 */
[----:B------:R3:W-:Y:S01]  /*11e0*/  STS [UR8+0x34], R2 ;  /* 0x00003402ff007988 */ /* 0x0007e20008000808 */
[----:B------:R-:W-:Y:S05]  /*11f0*/  @P3 BRA `(.L_x_41) ;  /* 0x00000000001c3947 */ /* 0x000fea0003800000 */
[----:B---3--:R-:W3:Y:S01]  /*1200*/  LDS R2, [UR8+0x38] ;  /* 0x00003808ff027984 */ /* 0x008ee20008000800 */
[----:B------:R-:W-:-:S05]  /*1210*/  IMAD.MOV.U32 R3, RZ, RZ, 0x3f ;  /* 0x0000003fff037424 */ /* 0x000fca00078e00ff */
[----:B---3--:R-:W-:-:S05]  /*1220*/  LOP3.LUT R2, R2, 0xff, R3, 0xb8, !PT ;  /* 0x000000ff02027812 */ /* 0x008fca00078eb803 */
[----:B------:R3:W-:Y:S02]  /*1230*/  STS [UR8+0x38], R2 ;  /* 0x00003802ff007988 */ /* 0x0007e40008000808 */
.L_x_40:
[----:B------:R-:W-:Y:S05]  /*1240*/  @P3 BREAK.RELIABLE B2 ;  /* 0x0000000000023942 */ /* 0x000fea0003800100 */
[----:B------:R-:W-:Y:S05]  /*1250*/  @P3 BRA `(.L_x_42) ;  /* 0x00000000000c3947 */ /* 0x000fea0003800000 */
[----:B------:R2:W-:Y:S02]  /*1260*/  STS [UR8+0x20], R5 ;  /* 0x00002005ff007988 */ /* 0x0005e40008000808 */
.L_x_41:
[----:B------:R-:W-:Y:S05]  /*1270*/  BSYNC.RELIABLE B2 ;  /* 0x0000000000027941 */ /* 0x000fea0003800100 */
.L_x_39:
[----:B------:R2:W-:Y:S02]  /*1280*/  @!P3 STS [UR8+0x24], R4 ;  /* 0x00002404ff00b988 */ /* 0x0005e40008000808 */
.L_x_42:
[----:B------:R-:W-:Y:S05]  /*1290*/  BSYNC.RECONVERGENT B3 ;  /* 0x0000000000037941 */ /* 0x000fea0003800200 */
.L_x_38:
[----:B------:R-:W-:Y:S05]  /*12a0*/  WARPSYNC.ALL ;  /* 0x0000000000007948 */ /* 0x000fea0003800000 */
[----:B------:R-:W-:Y:S01]  /*12b0*/  NOP ;  /* 0x0000000000007918 */ /* 0x000fe20000000000 */
[----:B------:R-:W-:Y:S04]  /*12c0*/  BSSY.RECONVERGENT B3, `(.L_x_43) ;  /* 0x000000e000037945 */ /* 0x000fe80003800200 */
[----:B------:R-:W-:Y:S05]  /*12d0*/  @P3 BRA `(.L_x_44) ;  /* 0x0000000000303947 */ /* 0x000fea0003800000 */
[----:B------:R-:W2:Y:S02]  /*12e0*/  LDS R3, [UR8+0x34] ;  /* 0x00003408ff037984 */ /* 0x000ea40008000800 */
[----:B--2---:R-:W2:Y:S02]  /*12f0*/  LDC.64 R4, c[0x0][0x3b8] ;  /* 0x0000ee00ff047b82 */ /* 0x004ea40000000a00 */
[----:B---3-5:R-:W3:Y:S01]  /*1300*/  LDS R2, [UR8+0x1c] ;  /* 0x00001c08ff027984 */ /* 0x028ee20008000800 */
[C---:B--2---:R-:W-:Y:S01]  /*1310*/  SHF.L.U64.HI R5, R4.reuse, 0x1, R5 ;  /* 0x0000000104057819 */ /* 0x044fe20000010205 */
[----:B------:R-:W-:-:S03]  /*1320*/  IMAD.SHL.U32 R4, R4, 0x2, RZ ;  /* 0x0000000204047824 */ /* 0x000fc600078e00ff */
[--C-:B------:R-:W-:Y:S02]  /*1330*/  SHF.R.U32.HI R7, RZ, 0x4, R5.reuse ;  /* 0x00000004ff077819 */ /* 0x100fe40000011605 */
[----:B------:R-:W-:-:S05]  /*1340*/  SHF.R.U64 R4, R4, 0x4, R5 ;  /* 0x0000000404047819 */ /* 0x000fca0000001205 */
[----:B------:R2:W-:Y:S01]  /*1350*/  STS [UR8+0xc], R4 ;  /* 0x00000c04ff007988 */ /* 0x0005e20008000808 */
[----:B------:R-:W-:Y:S02]  /*1360*/  LOP3.LUT R3, R3, 0x7, RZ, 0xb8, !PT ;  /* 0x0000000703037812 */ /* 0x000fe400078eb8ff */
[----:B---3--:R-:W-:-:S03]  /*1370*/  LOP3.LUT R2, R2, 0xf, R7, 0xb8, !PT ;  /* 0x0000000f02027812 */ /* 0x008fc600078eb807 */
[----:B------:R2:W-:Y:S04]  /*1380*/  STS [UR8+0x34], R3 ;  /* 0x00003403ff007988 */ /* 0x0005e80008000808 */
[----:B------:R2:W-:Y:S02]  /*1390*/  STS [UR8+0x1c], R2 ;  /* 0x00001c02ff007988 */ /* 0x0005e40008000808 */
.L_x_44:
[----:B------:R-:W-:Y:S05]  /*13a0*/  BSYNC.RECONVERGENT B3 ;  /* 0x0000000000037941 */ /* 0x000fea0003800200 */
.L_x_43:
[----:B------:R-:W-:Y:S04]  /*13b0*/  BSSY.RECONVERGENT B4, `(.L_x_45) ;  /* 0x000001a000047945 */ /* 0x000fe80003800200 */
[----:B------:R-:W-:Y:S04]  /*13c0*/  BSSY.RELIABLE B3, `(.L_x_46) ;  /* 0x0000015000037945 */ /* 0x000fe80003800100 */
[----:B------:R-:W-:Y:S05]  /*13d0*/  @P3 BRA `(.L_x_47) ;  /* 0x0000000000203947 */ /* 0x000fea0003800000 */
[----:B--23-5:R-:W2:Y:S02]  /*13e0*/  LDS R2, [UR8+0x34] ;  /* 0x00003408ff027984 */ /* 0x02cea40008000800 */
[----:B--2---:R-:W-:-:S05]  /*13f0*/  LOP3.LUT R2, R2, 0x38, RZ, 0xb8, !PT ;  /* 0x0000003802027812 */ /* 0x004fca00078eb8ff */
[----:B------:R2:W-:Y:S01]  /*1400*/  STS [UR8+0x34], R2 ;  /* 0x00003402ff007988 */ /* 0x0005e20008000808 */
[----:B------:R-:W-:Y:S05]  /*1410*/  @P3 BRA `(.L_x_48) ;  /* 0x0000000000203947 */ /* 0x000fea0003800000 */
[----:B--2---:R-:W2:Y:S01]  /*1420*/  LDS R2, [UR8+0x8] ;  /* 0x00000808ff027984 */ /* 0x004ea20008000800 */
[----:B------:R-:W-:-:S05]  /*1430*/  IMAD.MOV.U32 R3, RZ, RZ, 0x780 ;  /* 0x00000780ff037424 */ /* 0x000fca00078e00ff */
[----:B--2---:R-:W-:-:S05]  /*1440*/  LOP3.LUT R2, R2, 0x300, R3, 0xd8, !PT ;  /* 0x0000030002027812 */ /* 0x004fca00078ed803 */
[----:B------:R2:W-:Y:S02]  /*1450*/  STS [UR8+0x8], R2 ;  /* 0x00000802ff007988 */ /* 0x0005e40008000808 */
.L_x_47:
[----:B------:R-:W-:Y:S05]  /*1460*/  @P3 BRA `(.L_x_49) ;  /* 0x0000000000283947 */ /* 0x000fea0003800000 */
[----:B--23-5:R-:W2:Y:S02]  /*1470*/  LDS R2, [UR8+0x8] ;  /* 0x00000808ff027984 */ /* 0x02cea40008000800 */
[----:B--2---:R-:W-:-:S05]  /*1480*/  LOP3.LUT R2, R2, 0x1800, RZ, 0xb8, !PT ;  /* 0x0000180002027812 */ /* 0x004fca00078eb8ff */
[----:B------:R3:W-:Y:S02]  /*1490*/  STS [UR8+0x8], R2 ;  /* 0x00000802ff007988 */ /* 0x0007e40008000808 */
.L_x_48:
[----:B------:R-:W-:Y:S05]  /*14a0*/  @P3 BREAK.RELIABLE B3 ;  /* 0x0000000000033942 */ /* 0x000fea0003800100 */
[----:B------:R-:W-:Y:S05]  /*14b0*/  @P3 BRA `(.L_x_50) ;  /* 0x0000000000243947 */ /* 0x000fea0003800000 */
[----:B--23--:R-:W2:Y:S01]  /*14c0*/  LDS R2, [UR8+0x8] ;  /* 0x00000808ff027984 */ /* 0x00cea20008000800 */
[----:B------:R-:W-:-:S05]  /*14d0*/  IMAD.MOV.U32 R3, RZ, RZ, 0x6000 ;  /* 0x00006000ff037424 */ /* 0x000fca00078e00ff */
[----:B--2---:R-:W-:-:S04]  /*14e0*/  LOP3.LUT R2, R2, 0x6000, R3, 0xd8, !PT ;  /* 0x0000600002027812 */ /* 0x004fc800078ed803 */
[----:B------:R-:W-:-:S05]  /*14f0*/  LOP3.LUT R2, R2, 0x400000, RZ, 0xb8, !PT ;  /* 0x0040000002027812 */ /* 0x000fca00078eb8ff */
[----:B------:R2:W-:Y:S02]  /*1500*/  STS [UR8+0x8], R2 ;  /* 0x00000802ff007988 */ /* 0x0005e40008000808 */
.L_x_49:
[----:B------:R-:W-:Y:S05]  /*1510*/  BSYNC.RELIABLE B3 ;  /* 0x0000000000037941 */ /* 0x000fea0003800100 */
.L_x_46:
[----:B--23-5:R-:W2:Y:S02]  /*1520*/  @!P3 LDS R2, [UR8+0x8] ;  /* 0x00000808ff02b984 */ /* 0x02cea40008000800 */
[----:B--2---:R-:W-:-:S05]  /*1530*/  @!P3 LOP3.LUT R2, R2, 0x8000, RZ, 0xb8, !PT ;  /* 0x000080000202b812 */ /* 0x004fca00078eb8ff */
[----:B------:R5:W-:Y:S02]  /*1540*/  @!P3 STS [UR8+0x8], R2 ;  /* 0x00000802ff00b988 */ /* 0x000be40008000808 */
.L_x_50:
[----:B------:R-:W-:Y:S05]  /*1550*/  BSYNC.RECONVERGENT B4 ;  /* 0x0000000000047941 */ /* 0x000fea0003800200 */
.L_x_45:
[----:B------:R-:W-:Y:S05]  /*1560*/  WARPSYNC.ALL ;  /* 0x0000000000007948 */ /* 0x000fea0003800000 */
[----:B------:R-:W-:Y:S01]  /*1570*/  NOP ;  /* 0x0000000000007918 */ /* 0x000fe20000000000 */
[----:B------:R-:W-:-:S04]  /*1580*/  UIADD3 UR4, UPT, UPT, UR4, 0x100, URZ ;  /* 0x0000010004047890 */ /* 0x000fc8000fffe0ff */
[----:B------:R-:W-:-:S04]  /*1590*/  UIADD3 UR10, UP0, UPT, UR4, UR10, URZ ;  /* 0x0000000a040a7290 */ /* 0x000fc8000ff1e0ff */
[----:B------:R-:W-:Y:S01]  /*15a0*/  ULEA.HI.X.SX32 UR11, UR4, UR11, 0x1, UP0 ;  /* 0x0000000b040b7291 */ /* 0x000fe200080f0eff */
[----:B------:R-:W-:Y:S11]  /*15b0*/  @P0 BRA `(.L_x_51) ;  /* 0x0000000000300947 */ /* 0x000ff60003800000 */
[----:B--23-5:R-:W2:Y:S01]  /*15c0*/  S2R R2, SR_LANEID ;  /* 0x0000000000027919 */ /* 0x02cea20000000000 */
[----:B------:R-:W-:Y:S05]  /*15d0*/  WARPSYNC.ALL ;  /* 0x0000000000007948 */ /* 0x000fea0003800000 */
[----:B------:R-:W-:Y:S01]  /*15e0*/  NOP ;  /* 0x0000000000007918 */ /* 0x000fe20000000000 */
[----:B--2---:R-:W-:-:S05]  /*15f0*/  IMAD.SHL.U32 R4, R2, 0x4, RZ ;  /* 0x0000000402047824 */ /* 0x004fca00078e00ff */
[----:B------:R-:W2:Y:S01]  /*1600*/  LDS R5, [R4+UR8] ;  /* 0x0000000804057984 */ /* 0x000ea20008000800 */
[----:B------:R-:W-:-:S05]  /*1610*/  IADD3 R2, P1, PT, R4, UR10, RZ ;  /* 0x0000000a04027c10 */ /* 0x000fca000ff3e0ff */
[----:B------:R-:W-:-:S05]  /*1620*/  IMAD.X R3, RZ, RZ, UR11, P1 ;  /* 0x0000000bff037e24 */ /* 0x000fca00088e06ff */
[----:B--2---:R2:W3:Y:S01]  /*1630*/  ATOMG.E.EXCH.STRONG.GPU PT, RZ, [R2], R5 ;  /* 0x0000000502ff73a8 */ /* 0x0044e200041ee100 */
[----:B------:R-:W-:-:S04]  /*1640*/  DEPBAR {5,4,3,2,1,0} ;  /* 0x0000003f0000791a */ /* 0x000fc80000000000 */
[----:B------:R-:W5:Y:S02]  /*1650*/  CCTL.E.C.LDCU.IV.DEEP [UR10] ;  /* 0x000000000a007540 */ /* 0x000f640009c08000 */
[----:B-----5:R2:W-:Y:S01]  /*1660*/  UTMACCTL.IV [UR10] ;  /* 0x000000000a0079b9 */ /* 0x0205e20008000000 */
[----:B------:R-:W-:Y:S01]  /*1670*/  NOP ;  /* 0x0000000000007918 */ /* 0x000fe20000000000 */
.L_x_51:
[----:B------:R-:W-:Y:S05]  /*1680*/  @P0 BRA `(.L_x_52) ;  /* 0x00000000000c0947 */ /* 0x000fea0003800000 */
[----:B------:R0:W-:Y:S01]  /*1690*/  UTMACMDFLUSH ;  /* 0x00000000000079b7 */ /* 0x0001e20000000000 */
[----:B------:R-:W-:Y:S05]  /*16a0*/  @P0 BRA `(.L_x_52) ;  /* 0x0000000000040947 */ /* 0x000fea0003800000 */
[----:B------:R-:W-:-:S04]  /*16b0*/  DEPBAR.LE SB0, 0x0 ;  /* 0x000080000000791a */ /* 0x000fc80000000000 */
.L_x_52:
[----:B------:R-:W-:Y:S05]  /*16c0*/  WARPSYNC.ALL ;  /* 0x0000000000007948 */ /* 0x000fea0003800000 */
[----:B------:R-:W-:Y:S01]  /*16d0*/  NOP ;  /* 0x0000000000007918 */ /* 0x000fe20000000000 */
[----:B---3--:R-:W-:Y:S01]  /*16e0*/  BAR.SYNC.DEFER_BLOCKING 0x0 ;  /* 0x0000000000007b1d */ /* 0x008fe20000010000 */
[----:B--2--5:R-:W-:Y:S01]  /*16f0*/  SHF.R.U32.HI R2, RZ, 0x5, R0 ;  /* 0x00000005ff027819 */ /* 0x024fe20000011600 */
[----:B------:R-:W-:Y:S01]  /*1700*/  USHF.L.U32 UR12, UR12, 0x8, URZ ;  /* 0x000000080c0c7899 */ /* 0x000fe200080006ff */
[----:B------:R-:W-:Y:S02]  /*1710*/  ISETP.GE.AND P0, PT, R10, 0x1, PT ;  /* 0x000000010a00780c */ /* 0x000fe40003f06270 */
[----:B------:R-:W-:Y:S01]  /*1720*/  R2UR UR9, R2 ;  /* 0x00000000020972ca */ /* 0x000fe200000e0000 */
[----:B------:R-:W-:Y:S01]  /*1730*/  VOTEU.ALL UP0, P3 ;  /* 0x0000000000ff7886 */ /* 0x000fe20001800000 */
[----:B------:R-:W-:Y:S01]  /*1740*/  UMOV UR4, 0x1 ;  /* 0x0000000100047882 */ /* 0x000fe20000000000 */
[----:B------:R-:W-:Y:S01]  /*1750*/  VOTEU.ALL UP1, P3 ;  /* 0x0000000000ff7886 */ /* 0x000fe20001820000 */
[----:B------:R-:W-:Y:S02]  /*1760*/  BSSY.RECONVERGENT B4, `(.L_x_53) ;  /* 0x000001a000047945 */ /* 0x000fe40003800200 */
[----:B------:R-:W-:-:S04]  /*1770*/  @!UP0 UIADD3 UR6, UPT, UPT, -UR4, 0x100000, URZ ;  /* 0x0010000004068890 */ /* 0x000fc8000fffe1ff */
[----:B------:R-:W-:Y:S02]  /*1780*/  @!UP0 USHF.L.U32 UR7, UR6, 0xb, URZ ;  /* 0x0000000b06078899 */ /* 0x000fe400080006ff */
[----:B------:R-:W-:Y:S02]  /*1790*/  @!UP0 USHF.L.U32 UR6, UR6, 0x1, URZ ;  /* 0x0000000106068899 */ /* 0x000fe400080006ff */
[----:B------:R-:W-:-:S04]  /*17a0*/  @!UP0 UIADD3 UR4, UPT, UPT, -UR4, 0x100000, URZ ;  /* 0x0010000004048890 */ /* 0x000fc8000fffe1ff */
[----:B------:R-:W-:Y:S02]  /*17b0*/  @!UP0 USHF.L.U32 UR5, UR4, 0xb, URZ ;  /* 0x0000000b04058899 */ /* 0x000fe400080006ff */
[----:B------:R-:W-:Y:S01]  /*17c0*/  @!UP0 USHF.L.U32 UR4, UR4, 0x1, URZ ;  /* 0x0000000104048899 */ /* 0x000fe200080006ff */
[----:B------:R-:W-:Y:S01]  /*17d0*/  VOTEU.ALL UP0, P3 ;  /* 0x0000000000ff7886 */ /* 0x000fe20001800000 */
[----:B------:R-:W2:Y:S04]  /*17e0*/  FENCE.VIEW.ASYNC.S ;  /* 0x00000000000073c6 */ /* 0x000ea80000000000 */
[----:B--2---:R2:W3:Y:S02]  /*17f0*/  @!UP0 SYNCS.EXCH.64 URZ, [UR8+0x14000], UR6 ;  /* 0x0140000608ff85b2 */ /* 0x0044e40008000100 */
[----:B--2---:R-:W-:-:S02]  /*1800*/  UIADD3 UR6, UPT, UPT, UR8, 0x14010, URZ ;  /* 0x0001401008067890 */ /* 0x004fc4000fffe0ff */
[----:B------:R-:W-:Y:S02]  /*1810*/  USHF.L.U32 UR7, UR13, 0x6, URZ ;  /* 0x000000060d077899 */ /* 0x000fe400080006ff */
[----:B------:R2:W3:Y:S02]  /*1820*/  @!UP1 SYNCS.EXCH.64 URZ, [UR8+0x14010], UR4 ;  /* 0x0140100408ff95b2 */ /* 0x0004e40008000100 */
[----:B---3--:R-:W-:Y:S06]  /*1830*/  BAR.SYNC.DEFER_BLOCKING 0x0 ;  /* 0x0000000000007b1d */ /* 0x008fec0000010000 */
[----:B------:R-:W-:Y:S05]  /*1840*/  @P3 BRA `(.L_x_54) ;  /* 0x00000000002c3947 */ /* 0x000fea0003800000 */
[----:B--2---:R-:W-:Y:S02]  /*1850*/  UMOV UR4, 0x1 ;  /* 0x0000000100047882 */ /* 0x004fe40000000000 */
[----:B------:R-:W-:-:S04]  /*1860*/  UIADD3 UR14, UPT, UPT, -UR4, 0x100000, URZ ;  /* 0x00100000040e7890 */ /* 0x000fc8000fffe1ff */
[----:B------:R-:W-:Y:S02]  /*1870*/  USHF.L.U32 UR15, UR14, 0xb, URZ ;  /* 0x0000000b0e0f7899 */ /* 0x000fe400080006ff */
[----:B------:R-:W-:Y:S02]  /*1880*/  USHF.L.U32 UR14, UR14, 0x1, URZ ;  /* 0x000000010e0e7899 */ /* 0x000fe400080006ff */
[----:B------:R-:W-:-:S04]  /*1890*/  UIADD3 UR4, UPT, UPT, -UR4, 0x100000, URZ ;  /* 0x0010000004047890 */ /* 0x000fc8000fffe1ff */
[----:B------:R-:W-:Y:S02]  /*18a0*/  USHF.L.U32 UR5, UR4, 0xb, URZ ;  /* 0x0000000b04057899 */ /* 0x000fe400080006ff */
[----:B------:R-:W-:Y:S01]  /*18b0*/  USHF.L.U32 UR4, UR4, 0x1, URZ ;  /* 0x0000000104047899 */ /* 0x000fe200080006ff */
[----:B------:R-:W2:Y:S03]  /*18c0*/  FENCE.VIEW.ASYNC.S ;  /* 0x00000000000073c6 */ /* 0x000ea60000000000 */
[----:B--2---:R3:W5:Y:S08]  /*18d0*/  SYNCS.EXCH.64 URZ, [UR8+0x14008], UR14 ;  /* 0x0140080e08ff75b2 */ /* 0x0047700008000100 */
[----:B------:R3:W2:Y:S02]  /*18e0*/  SYNCS.EXCH.64 URZ, [UR8+0x14018], UR4 ;  /* 0x0140180408ff75b2 */ /* 0x0006a40008000100 */
[----:B---3--:R-:W-:Y:S01]  /*18f0*/  NOP ;  /* 0x0000000000007918 */ /* 0x008fe20000000000 */
.L_x_54:
[----:B--2---:R-:W-:Y:S05]  /*1900*/  BSYNC.RECONVERGENT B4 ;  /* 0x0000000000047941 */ /* 0x004fea0003800200 */
.L_x_53:
[----:B------:R-:W-:Y:S05]  /*1910*/  @!P0 BRA `(.L_x_55) ;  /* 0x0000000800908947 */ /* 0x000fea0003800000 */
[----:B-----5:R-:W-:Y:S01]  /*1920*/  BAR.SYNC.DEFER_BLOCKING 0x0 ;  /* 0x0000000000007b1d */ /* 0x020fe20000010000 */
[----:B------:R-:W-:Y:S01]  /*1930*/  ELECT P1, URZ, PT ;  /* 0x0000000000ff782f */ /* 0x000fe20003820000 */
[----:B------:R-:W-:Y:S01]  /*1940*/  @!P3 IMAD.MOV.U32 R2, RZ, RZ, 0xa000 ;  /* 0x0000a000ff02b424 */ /* 0x000fe200078e00ff */
[----:B------:R-:W-:Y:S02]  /*1950*/  UIADD3 UR16, UPT, UPT, UR8, 0x10000, URZ ;  /* 0x0001000008107890 */ /* 0x000fe4000fffe0ff */
[----:B------:R-:W-:Y:S01]  /*1960*/  ISETP.LT.U32.AND P1, PT, R68, 0x20, P1 ;  /* 0x000000204400780c */ /* 0x000fe20000f21070 */
[----:B------:R-:W-:Y:S01]  /*1970*/  UMOV UR19, UR7 ;  /* 0x0000000700137c82 */ /* 0x000fe20008000000 */
[----:B------:R-:W-:Y:S01]  /*1980*/  ELECT P0, URZ, PT ;  /* 0x0000000000ff782f */ /* 0x000fe20003800000 */
[----:B------:R-:W-:-:S03]  /*1990*/  ULOP3.LUT UR4, UR9, 0x3, URZ, 0xc0, !UPT ;  /* 0x0000000309047892 */ /* 0x000fc6000f8ec0ff */
[----:B------:R-:W-:Y:S01]  /*19a0*/  ISETP.LT.U32.AND P0, PT, R68, 0x80, P0 ;  /* 0x000000804400780c */ /* 0x000fe20000701070 */
[----:B------:R-:W-:Y:S02]  /*19b0*/  ULEA UR28, UR4, UR8, 0xd ;  /* 0x00000008041c7291 */ /* 0x000fe4000f8e68ff */
[----:B------:R-:W-:-:S04]  /*19c0*/  ULEA UR30, UR4, UR12, 0x6 ;  /* 0x0000000c041e7291 */ /* 0x000fc8000f8e30ff */
[----:B------:R-:W-:Y:S01]  /*19d0*/  VOTEU.ANY UP0, P1 ;  /* 0x0000000000ff7886 */ /* 0x000fe20000800100 */
[----:B------:R-:W-:-:S04]  /*19e0*/  VOTEU.ANY UP2, P1 ;  /* 0x0000000000ff7886 */ /* 0x000fc80000840100 */
[----:B------:R-:W-:Y:S02]  /*19f0*/  @UP0 UIADD3 UR17, UPT, UPT, UR8, 0x14000, URZ ;  /* 0x0001400008110890 */ /* 0x000fe4000fffe0ff */
[----:B------:R2:W-:Y:S01]  /*1a00*/  @!P3 SYNCS.ARRIVE.TRANS64 RZ, [UR8+0x14000], R2 ;  /* 0x01400002ffffb9a7 */ /* 0x0005e20008000008 */
[----:B------:R-:W-:Y:S01]  /*1a10*/  @UP0 UMOV UR18, URZ ;  /* 0x000000ff00120c82 */ /* 0x000fe20008000000 */
[----:B------:R-:W-:Y:S01]  /*1a20*/  BAR.SYNC.DEFER_BLOCKING 0x0 ;  /* 0x0000000000007b1d */ /* 0x000fe20000010000 */
[----:B------:R-:W-:-:S05]  /*1a30*/  UISETP.NE.U32.AND UP0, UPT, UR9, URZ, UPT ;  /* 0x000000ff0900728c */ /* 0x000fca000bf05070 */
[----:B------:R-:W-:Y:S01]  /*1a40*/  VOTEU.ANY UP1, P0 ;  /* 0x0000000000ff7886 */ /* 0x000fe20000020100 */
[----:B------:R-:W-:-:S04]  /*1a50*/  VOTEU.ANY UP3, P0 ;  /* 0x0000000000ff7886 */ /* 0x000fc80000060100 */
[----:B------:R-:W-:Y:S01]  /*1a60*/  @UP1 UIADD3 UR29, UPT, UPT, UR8, 0x14000, URZ ;  /* 0x00014000081d1890 */ /* 0x000fe2000fffe0ff */
[----:B------:R-:W-:Y:S01]  /*1a70*/  @UP1 UMOV UR31, URZ ;  /* 0x000000ff001f1c82 */ /* 0x000fe20008000000 */
[----:B------:R2:W-:Y:S01]  /*1a80*/  @UP2 UTMALDG.2D [UR16], [UR20] ;  /* 0x00000010140025b4 */ /* 0x0005e20008008000 */
[----:B------:R3:W-:Y:S06]  /*1a90*/  MEMBAR.ALL.CTA ;  /* 0x0000000000007992 */ /* 0x0007ec0000008000 */
[----:B---3--:R-:W3:Y:S02]  /*1aa0*/  FENCE.VIEW.ASYNC.S ;  /* 0x00000000000073c6 */ /* 0x008ee40000000000 */
[----:B---3--:R-:W-:Y:S06]  /*1ab0*/  BAR.SYNC.DEFER_BLOCKING 0x0 ;  /* 0x0000000000007b1d */ /* 0x008fec0000010000 */
[----:B------:R2:W-:Y:S02]  /*1ac0*/  @UP3 UTMALDG.2D [UR28], [UR22] ;  /* 0x0000001c160035b4 */ /* 0x0005e40008008000 */
[----:B------:R-:W-:Y:S06]  /*1ad0*/  BAR.SYNC.DEFER_BLOCKING 0x0 ;  /* 0x0000000000007b1d */ /* 0x000fec0000010000 */
[----:B------:R-:W3:Y:S02]  /*1ae0*/  SYNCS.PHASECHK.TRANS64.TRYWAIT P0, [UR8+0x14000], RZ ;  /* 0x014000ffff0075a7 */ /* 0x000ee40008001108 */
[----:B--23--:R-:W-:Y:S05]  /*1af0*/  @!P0 BRA `(.L_x_56) ;  /* 0x0000001000308947 */ /* 0x00cfea0003800000 */
.L_x_70:
[----:B------:R-:W-:Y:S05]  /*1b00*/  BRA.U UP0, `(.L_x_57) ;  /* 0x0000000100787547 */ /* 0x000fea000b800000 */
[----:B------:R-:W-:Y:S02]  /*1b10*/  USHF.R.U32.HI UR14, URZ, 0x4, UR16 ;  /* 0x00000004ff0e7899 */ /* 0x000fe40008011610 */
[----:B------:R-:W-:Y:S02]  /*1b20*/  USHF.R.U32.HI UR13, URZ, 0x4, UR8 ;  /* 0x00000004ff0d7899 */ /* 0x000fe40008011608 */
[----:B------:R-:W-:Y:S02]  /*1b30*/  USGXT.U32 UR14, UR14, 0xe ;  /* 0x0000000e0e0e789a */ /* 0x000fe40008000000 */
[----:B------:R-:W-:Y:S02]  /*1b40*/  USGXT.U32 UR13, UR13, 0xe ;  /* 0x0000000e0d0d789a */ /* 0x000fe40008000000 */
[----:B------:R-:W-:Y:S02]  /*1b50*/  UIADD3 UR32, UP0, UPT, UR14, 0x2, URZ ;  /* 0x000000020e207890 */ /* 0x000fe4000ff1e0ff */
[----:B------:R-:W-:Y:S01]  /*1b60*/  UIADD3 UR30, UP1, UPT, UR13, 0x2000080, URZ ;  /* 0x020000800d1e7890 */ /* 0x000fe2000ff3e0ff */
[----:B------:R-:W-:Y:S01]  /*1b70*/  UMOV UR4, URZ ;  /* 0x000000ff00047c82 */ /* 0x000fe20008000000 */
[----:B------:R-:W-:Y:S01]  /*1b80*/  UMOV UR5, URZ ;  /* 0x000000ff00057c82 */ /* 0x000fe20008000000 */
[----:B------:R-:W-:-:S02]  /*1b90*/  UIADD3.X UR33, UPT, UPT, UR4, 0x40004040, URZ, UP0, !UPT ;  /* 0x4000404004217890 */ /* 0x000fc400087fe4ff */
[----:B------:R-:W-:Y:S02]  /*1ba0*/  UIADD3.X UR31, UPT, UPT, UR5, 0x40004040, URZ, UP1, !UPT ;  /* 0x40004040051f7890 */ /* 0x000fe40008ffe4ff */
[----:B------:R-:W-:Y:S02]  /*1bb0*/  ULOP3.LUT UR4, UR13, 0x2000000, URZ, 0xfc, !UPT ;  /* 0x020000000d047892 */ /* 0x000fe4000f8efcff */
[----:B------:R-:W-:Y:S02]  /*1bc0*/  UIADD3.64 UR16, UPT, UPT, UR32, 0x2, URZ ;  /* 0x0000000220107897 */ /* 0x000fe4000fffe0ff */
[----:B------:R-:W-:Y:S02]  /*1bd0*/  UIADD3.64 UR18, UPT, UPT, UR30, 0x80, URZ ;  /* 0x000000801e127897 */ /* 0x000fe4000fffe0ff */
[----:B------:R-:W-:Y:S02]  /*1be0*/  UIADD3.64 UR26, UPT, UPT, UR32, 0x4, URZ ;  /* 0x00000004201a7897 */ /* 0x000fe4000fffe0ff */
[----:B------:R-:W-:Y:S01]  /*1bf0*/  UIADD3.64 UR28, UPT, UPT, UR30, 0x100, URZ ;  /* 0x000001001e1c7897 */ /* 0x000fe2000fffe0ff */
[----:B------:R-:W-:Y:S01]  /*1c00*/  UMOV UR34, 0x0 ;  /* 0x0000000000227882 */ /* 0x000fe20000000000 */
[----:B------:R-:W-:Y:S01]  /*1c10*/  UMOV UR35, 0x4410010 ;  /* 0x0441001000237882 */ /* 0x000fe20000000000 */
[----:B------:R-:W-:Y:S01]  /*1c20*/  UMOV UR15, 0x40004040 ;  /* 0x40004040000f7882 */ /* 0x000fe20000000000 */
[----:B------:R-:W-:Y:S01]  /*1c30*/  UMOV UR5, 0x40004040 ;  /* 0x4000404000057882 */ /* 0x000fe20000000000 */
[----:B------:R-:W-:Y:S01]  /*1c40*/  UMOV UR36, 0x0 ;  /* 0x0000000000247882 */ /* 0x000fe20000000000 */
[----:B------:R-:W-:Y:S01]  /*1c50*/  UMOV UR37, 0x4410010 ;  /* 0x0441001000257882 */ /* 0x000fe20000000000 */
[----:B------:R-:W-:Y:S01]  /*1c60*/  UMOV UR38, 0x0 ;  /* 0x0000000000267882 */ /* 0x000fe20000000000 */
[----:B------:R-:W-:Y:S01]  /*1c70*/  UMOV UR39, 0x4410010 ;  /* 0x0441001000277882 */ /* 0x000fe20000000000 */
[----:B------:R2:W-:Y:S01]  /*1c80*/  UTCHMMA gdesc[UR14], gdesc[UR4], tmem[UR24], tmem[UR34], idesc[UR35], !UPT ;  /* 0x00ff22040e0075ea */ /* 0x0005e2000f800018 */
[----:B------:R-:W-:Y:S01]  /*1c90*/  UMOV UR40, 0x0 ;  /* 0x0000000000287882 */ /* 0x000fe20000000000 */
[----:B------:R-:W-:Y:S01]  /*1ca0*/  UMOV UR41, 0x4410010 ;  /* 0x0441001000297882 */ /* 0x000fe20000000000 */
[----:B------:R2:W-:Y:S01]  /*1cb0*/  UTCHMMA gdesc[UR32], gdesc[UR30], tmem[UR24], tmem[UR36], idesc[UR37], UPT ;  /* 0x00ff241e200075ea */ /* 0x0005e2000b800018 */
[----:B------:R2:W-:Y:S01]  /*1cc0*/  UTCHMMA gdesc[UR16], gdesc[UR18], tmem[UR24], tmem[UR38], idesc[UR39], UPT ;  /* 0x00ff2612100075ea */ /* 0x0005e2000b800018 */
[----:B------:R2:W-:Y:S01]  /*1cd0*/  UTCHMMA gdesc[UR26], gdesc[UR28], tmem[UR24], tmem[UR40], idesc[UR41], UPT ;  /* 0x00ff281c1a0075ea */ /* 0x0005e2000b800018 */
[----:B------:R-:W-:Y:S01]  /*1ce0*/  NOP ;  /* 0x0000000000007918 */ /* 0x000fe20000000000 */
.L_x_57:
[----:B------:R-:W-:Y:S01]  /*1cf0*/  ELECT P0, URZ, PT ;  /* 0x0000000000ff782f */ /* 0x000fe20003800000 */
[----:B--2---:R-:W-:Y:S01]  /*1d00*/  UMOV UR4, UR6 ;  /* 0x0000000600047c82 */ /* 0x004fe20008000000 */
[----:B------:R-:W-:Y:S02]  /*1d10*/  UMOV UR5, URZ ;  /* 0x000000ff00057c82 */ /* 0x000fe40008000000 */
[----:B------:R-:W-:-:S13]  /*1d20*/  ISETP.LT.U32.AND P0, PT, R68, 0x20, P0 ;  /* 0x000000204400780c */ /* 0x000fda0000701070 */
[----:B------:R-:W-:Y:S01]  /*1d30*/  VOTEU.ANY UP0, P0 ;  /* 0x0000000000ff7886 */ /* 0x000fe20000000100 */
[----:B------:R-:W-:Y:S01]  /*1d40*/  VOTEU.ANY UP1, P0 ;  /* 0x0000000000ff7886 */ /* 0x000fe20000020100 */
[----:B------:R-:W-:-:S03]  /*1d50*/  ISETP.GE.U32.AND P0, PT, R10, 0x41, PT ;  /* 0x000000410a00780c */ /* 0x000fc60003f06070 */
[----:B------:R-:W-:Y:S02]  /*1d60*/  @UP0 UMOV UR4, UR4 ;  /* 0x0000000400040c82 */ /* 0x000fe40008000000 */
[----:B------:R2:W-:Y:S01]  /*1d70*/  @UP1 UTCBAR [UR4], URZ ;  /* 0x000000ff040013e9 */ /* 0x0005e200080000ff */
[----:B------:R-:W-:Y:S06]  /*1d80*/  BAR.SYNC.DEFER_BLOCKING 0x0 ;  /* 0x0000000000007b1d */ /* 0x000fec0000010000 */
[----:B------:R-:W3:Y:S02]  /*1d90*/  SYNCS.PHASECHK.TRANS64.TRYWAIT P1, [UR8+0x14010], RZ ;  /* 0x014010ffff0075a7 */ /* 0x000ee40008021108 */
[----:B--23--:R-:W-:Y:S05]  /*1da0*/  @!P1 BRA `(.L_x_58) ;  /* 0x0000000c00909947 */ /* 0x00cfea0003800000 */
.L_x_71:
[----:B------:R-:W-:Y:S01]  /*1db0*/  IMAD.MOV.U32 R2, RZ, RZ, RZ ;  /* 0x000000ffff027224 */ /* 0x000fe200078e00ff */
[----:B------:R-:W-:Y:S06]  /*1dc0*/  @!P0 BRA `(.L_x_55) ;  /* 0x0000000400648947 */ /* 0x000fec0003800000 */
[----:B------:R-:W2:Y:S01]  /*1dd0*/  LDCU UR25, c[0x0][0x3a0] ;  /* 0x00007400ff1977ac */ /* 0x000ea20008000800 */
[----:B------:R-:W-:Y:S01]  /*1de0*/  UMOV UR13, 0x1 ;  /* 0x00000001000d7882 */ /* 0x000fe20000000000 */
[----:B------:R-:W-:-:S05]  /*1df0*/  UMOV UR6, 0x40 ;  /* 0x0000004000067882 */ /* 0x000fca0000000000 */
.L_x_62:
[----:B------:R-:W-:Y:S01]  /*1e00*/  BAR.SYNC.DEFER_BLOCKING 0x0 ;  /* 0x0000000000007b1d */ /* 0x000fe20000010000 */
[----:B------:R-:W-:Y:S01]  /*1e10*/  ULEA UR17, UR13, UR8, 0x3 ;  /* 0x000000080d117291 */ /* 0x000fe2000f8e18ff */
[----:B------:R-:W-:Y:S01]  /*1e20*/  @!P3 IMAD.MOV.U32 R3, RZ, RZ, 0xa000 ;  /* 0x0000a000ff03b424 */ /* 0x000fe200078e00ff */
[----:B------:R-:W-:Y:S01]  /*1e30*/  ELECT P1, URZ, PT ;  /* 0x0000000000ff782f */ /* 0x000fe20003820000 */
[----:B------:R-:W-:-:S03]  /*1e40*/  ULEA UR4, UR13, UR8, 0xd ;  /* 0x000000080d047291 */ /* 0x000fc6000f8e68ff */
[----:B------:R-:W-:Y:S02]  /*1e50*/  ISETP.LT.U32.AND P1, PT, R68, 0x20, P1 ;  /* 0x000000204400780c */ /* 0x000fe40000f21070 */
[----:B------:R-:W-:Y:S01]  /*1e60*/  ELECT P0, URZ, PT ;  /* 0x0000000000ff782f */ /* 0x000fe20003800000 */
[----:B------:R-:W-:-:S03]  /*1e70*/  UIADD3 UR4, UPT, UPT, UR4, 0x10000, URZ ;  /* 0x0001000004047890 */ /* 0x000fc6000fffe0ff */
[----:B------:R-:W-:Y:S01]  /*1e80*/  ISETP.LT.U32.AND P0, PT, R68, 0x80, P0 ;  /* 0x000000804400780c */ /* 0x000fe20000701070 */
[----:B------:R-:W-:Y:S02]  /*1e90*/  ULEA UR14, UR13, UR8, 0xf ;  /* 0x000000080d0e7291 */ /* 0x000fe4000f8e78ff */
[----:B------:R-:W-:Y:S01]  /*1ea0*/  ULOP3.LUT UR15, UR9, 0x3, URZ, 0xc0, !UPT ;  /* 0x00000003090f7892 */ /* 0x000fe2000f8ec0ff */
[----:B------:R-:W-:-:S03]  /*1eb0*/  UMOV UR31, UR6 ;  /* 0x00000006001f7c82 */ /* 0x000fc60008000000 */
[----:B------:R-:W-:Y:S01]  /*1ec0*/  ULEA UR28, UR15, UR14, 0xd ;  /* 0x0000000e0f1c7291 */ /* 0x000fe2000f8e68ff */
[----:B------:R-:W-:Y:S01]  /*1ed0*/  VOTEU.ANY UP0, P1 ;  /* 0x0000000000ff7886 */ /* 0x000fe20000800100 */
[----:B------:R-:W-:Y:S01]  /*1ee0*/  ULEA UR30, UR15, UR12, 0x6 ;  /* 0x0000000c0f1e7291 */ /* 0x000fe2000f8e30ff */
[----:B------:R3:W-:Y:S03]  /*1ef0*/  @!P3 SYNCS.ARRIVE.TRANS64 RZ, [UR17+0x14000], R3 ;  /* 0x01400003ffffb9a7 */ /* 0x0007e60008000011 */
[----:B------:R-:W-:Y:S01]  /*1f00*/  VOTEU.ANY UP1, P0 ;  /* 0x0000000000ff7886 */ /* 0x000fe20000020100 */
[----:B------:R-:W-:Y:S01]  /*1f10*/  @UP0 UIADD3 UR5, UPT, UPT, UR17, 0x14000, URZ ;  /* 0x0001400011050890 */ /* 0x000fe2000fffe0ff */
[----:B------:R-:W-:Y:S01]  /*1f20*/  VOTEU.ANY UP0, P1 ;  /* 0x0000000000ff7886 */ /* 0x000fe20000800100 */
[----:B------:R-:W-:Y:S02]  /*1f30*/  BAR.SYNC.DEFER_BLOCKING 0x0 ;  /* 0x0000000000007b1d */ /* 0x000fe40000010000 */
[----:B------:R-:W-:Y:S01]  /*1f40*/  @UP1 UIADD3 UR29, UPT, UPT, UR17, 0x14000, URZ ;  /* 0x00014000111d1890 */ /* 0x000fe2000fffe0ff */
[----:B---3--:R-:W-:-:S03]  /*1f50*/  IMAD.U32 R3, R2, -0x80000000, RZ ;  /* 0x8000000002037824 */ /* 0x008fc600078e00ff */
[----:B------:R-:W-:Y:S01]  /*1f60*/  VOTEU.ANY UP1, P0 ;  /* 0x0000000000ff7886 */ /* 0x000fe20000020100 */
[----:B------:R3:W-:Y:S01]  /*1f70*/  @UP0 UTMALDG.2D [UR4], [UR20] ;  /* 0x00000004140005b4 */ /* 0x0007e20008008000 */
[----:B------:R-:W-:Y:S01]  /*1f80*/  UISETP.NE.U32.AND UP0, UPT, UR9, URZ, UPT ;  /* 0x000000ff0900728c */ /* 0x000fe2000bf05070 */
[----:B------:R5:W-:Y:S06]  /*1f90*/  MEMBAR.ALL.CTA ;  /* 0x0000000000007992 */ /* 0x000bec0000008000 */
[----:B-----5:R-:W5:Y:S02]  /*1fa0*/  FENCE.VIEW.ASYNC.S ;  /* 0x00000000000073c6 */ /* 0x020f640000000000 */
[----:B-----5:R-:W-:Y:S06]  /*1fb0*/  BAR.SYNC.DEFER_BLOCKING 0x0 ;  /* 0x0000000000007b1d */ /* 0x020fec0000010000 */
[----:B------:R3:W-:Y:S02]  /*1fc0*/  @UP1 UTMALDG.2D [UR28], [UR22] ;  /* 0x0000001c160015b4 */ /* 0x0007e40008008000 */
[----:B------:R-:W-:Y:S06]  /*1fd0*/  BAR.SYNC.DEFER_BLOCKING 0x0 ;  /* 0x0000000000007b1d */ /* 0x000fec0000010000 */
[----:B------:R-:W5:Y:S02]  /*1fe0*/  SYNCS.PHASECHK.TRANS64.TRYWAIT P0, [UR17+0x14000], R3 ;  /* 0x01400003ff0075a7 */ /* 0x000f640008001111 */
[----:B---3-5:R-:W-:Y:S05]  /*1ff0*/  @!P0 BRA `(.L_x_59) ;  /* 0x0000000c00088947 */ /* 0x028fea0003800000 */
.L_x_72:
        /* <DEDUP_REMOVED lines=11> */
[----:B------:R-:W-:Y:S02]  /*20b0*/  UIADD3 UR28, UP0, UPT, UR18, 0x2, URZ ;  /* 0x00000002121c7890 */ /* 0x000fe4000ff1e0ff */
[----:B------:R-:W-:Y:S02]  /*20c0*/  UIADD3 UR30, UP1, UPT, UR26, 0x80, URZ ;  /* 0x000000801a1e7890 */ /* 0x000fe4000ff3e0ff */
[----:B------:R-:W-:Y:S02]  /*20d0*/  UIADD3 UR32, UP2, UPT, UR18, 0x4, URZ ;  /* 0x0000000412207890 */ /* 0x000fe4000ff5e0ff */
[----:B------:R-:W-:Y:S02]  /*20e0*/  UIADD3 UR34, UP3, UPT, UR26, 0x100, URZ ;  /* 0x000001001a227890 */ /* 0x000fe4000ff7e0ff */
[----:B------:R-:W-:-:S02]  /*20f0*/  ULOP3.LUT UR4, UR15, 0x2000000, URZ, 0xfc, !UPT ;  /* 0x020000000f047892 */ /* 0x000fc4000f8efcff */
[----:B------:R-:W-:Y:S02]  /*2100*/  UIADD3.X UR29, UPT, UPT, UR19, URZ, URZ, UP0, !UPT ;  /* 0x000000ff131d7290 */ /* 0x000fe400087fe4ff */
[----:B------:R-:W-:Y:S02]  /*2110*/  UIADD3.X UR31, UPT, UPT, UR27, URZ, URZ, UP1, !UPT ;  /* 0x000000ff1b1f7290 */ /* 0x000fe40008ffe4ff */
[----:B------:R-:W-:Y:S02]  /*2120*/  UIADD3.X UR33, UPT, UPT, UR19, URZ, URZ, UP2, !UPT ;  /* 0x000000ff13217290 */ /* 0x000fe400097fe4ff */
[----:B------:R-:W-:Y:S01]  /*2130*/  UIADD3.X UR35, UPT, UPT, UR27, URZ, URZ, UP3, !UPT ;  /* 0x000000ff1b237290 */ /* 0x000fe20009ffe4ff */
        /* <DEDUP_REMOVED lines=8> */
[----:B------:R3:W-:Y:S01]  /*21c0*/  UTCHMMA gdesc[UR14], gdesc[UR4], tmem[UR24], tmem[UR36], idesc[UR37], UPT ;  /* 0x00ff24040e0075ea */ /* 0x0007e2000b800018 */
[----:B------:R-:W-:Y:S01]  /*21d0*/  UMOV UR42, 0x0 ;  /* 0x00000000002a7882 */ /* 0x000fe20000000000 */
[----:B------:R-:W-:Y:S01]  /*21e0*/  UMOV UR43, 0x4410010 ;  /* 0x04410010002b7882 */ /* 0x000fe20000000000 */
[----:B------:R3:W-:Y:S01]  /*21f0*/  UTCHMMA gdesc[UR18], gdesc[UR26], tmem[UR24], tmem[UR38], idesc[UR39], UPT ;  /* 0x00ff261a120075ea */ /* 0x0007e2000b800018 */
[----:B------:R3:W-:Y:S01]  /*2200*/  UTCHMMA gdesc[UR28], gdesc[UR30], tmem[UR24], tmem[UR40], idesc[UR41], UPT ;  /* 0x00ff281e1c0075ea */ /* 0x0007e2000b800018 */
[----:B------:R3:W-:Y:S01]  /*2210*/  UTCHMMA gdesc[UR32], gdesc[UR34], tmem[UR24], tmem[UR42], idesc[UR43], UPT ;  /* 0x00ff2a22200075ea */ /* 0x0007e2000b800018 */
[----:B------:R-:W-:Y:S01]  /*2220*/  NOP ;  /* 0x0000000000007918 */ /* 0x000fe20000000000 */
.L_x_60:
[----:B------:R-:W-:Y:S01]  /*2230*/  ELECT P0, URZ, PT ;  /* 0x0000000000ff782f */ /* 0x000fe20003800000 */
[----:B---3--:R-:W-:-:S03]  /*2240*/  UIADD3 UR4, UPT, UPT, UR17, 0x14010, URZ ;  /* 0x0001401011047890 */ /* 0x008fc6000fffe0ff */
[----:B------:R-:W-:Y:S01]  /*2250*/  ISETP.LT.U32.AND P0, PT, R68, 0x20, P0 ;  /* 0x000000204400780c */ /* 0x000fe20000701070 */
[----:B------:R-:W-:-:S12]  /*2260*/  UMOV UR5, URZ ;  /* 0x000000ff00057c82 */ /* 0x000fd80008000000 */
[----:B------:R-:W-:Y:S01]  /*2270*/  VOTEU.ANY UP0, P0 ;  /* 0x0000000000ff7886 */ /* 0x000fe20000000100 */
[----:B------:R-:W-:-:S04]  /*2280*/  VOTEU.ANY UP1, P0 ;  /* 0x0000000000ff7886 */ /* 0x000fc80000020100 */
[----:B------:R-:W-:Y:S02]  /*2290*/  @UP0 UMOV UR4, UR4 ;  /* 0x0000000400040c82 */ /* 0x000fe40008000000 */
[----:B------:R3:W-:Y:S01]  /*22a0*/  @UP1 UTCBAR [UR4], URZ ;  /* 0x000000ff040013e9 */ /* 0x0007e200080000ff */
[----:B------:R-:W-:Y:S06]  /*22b0*/  BAR.SYNC.DEFER_BLOCKING 0x0 ;  /* 0x0000000000007b1d */ /* 0x000fec0000010000 */
[----:B------:R-:W5:Y:S02]  /*22c0*/  SYNCS.PHASECHK.TRANS64.TRYWAIT P0, [UR17+0x14010], R3 ;  /* 0x01401003ff0075a7 */ /* 0x000f640008001111 */
[----:B---3-5:R-:W-:Y:S05]  /*22d0*/  @!P0 BRA `(.L_x_61) ;  /* 0x00000008005c8947 */ /* 0x028fea0003800000 */
.L_x_73:
[----:B------:R-:W-:Y:S02]  /*22e0*/  UIADD3 UR13, UPT, UPT, UR13, 0x1, URZ ;  /* 0x000000010d0d7890 */ /* 0x000fe4000fffe0ff */
[----:B------:R-:W-:Y:S02]  /*22f0*/  UIADD3 UR6, UPT, UPT, UR6, 0x40, URZ ;  /* 0x0000004006067890 */ /* 0x000fe4000fffe0ff */
[----:B------:R-:W-:-:S04]  /*2300*/  UISETP.NE.U32.AND UP0, UPT, UR13, 0x2, UPT ;  /* 0x000000020d00788c */ /* 0x000fc8000bf05070 */
[----:B------:R-:W-:Y:S02]  /*2310*/  USEL UR13, UR13, URZ, UP0 ;  /* 0x000000ff0d0d7287 */ /* 0x000fe40008000000 */
[----:B------:R-:W-:Y:S02]  /*2320*/  USEL UR4, URZ, 0x1, UP0 ;  /* 0x00000001ff047887 */ /* 0x000fe40008000000 */
[----:B--2---:R-:W-:-:S04]  /*2330*/  UISETP.GE.AND UP0, UPT, UR6, UR25, UPT ;  /* 0x000000190600728c */ /* 0x004fc8000bf06270 */
[----:B------:R-:W-:-:S05]  /*2340*/  LOP3.LUT R2, R2, UR4, RZ, 0x3c, !PT ;  /* 0x0000000402027c12 */ /* 0x000fca000f8e3cff */
[----:B------:R-:W-:Y:S05]  /*2350*/  BRA.U !UP0, `(.L_x_62) ;  /* 0xfffffff908a87547 */ /* 0x000fea000b83ffff */
.L_x_55:
[----:B-----5:R-:W-:Y:S06]  /*2360*/  BAR.SYNC.DEFER_BLOCKING 0x0 ;  /* 0x0000000000007b1d */ /* 0x020fec0000010000 */
[----:B------:R-:W-:Y:S04]  /*2370*/  BSSY.RECONVERGENT B4, `(.L_x_63) ;  /* 0x0000004000047945 */ /* 0x000fe80003800200 */
[----:B------:R-:W-:Y:S05]  /*2380*/  @P3 BRA `(.L_x_64) ;  /* 0x0000000000083947 */ /* 0x000fea0003800000 */
[----:B------:R-:W2:Y:S02]  /*2390*/  SYNCS.CCTL.IV [UR8+0x14000] ;  /* 0x01400000ff0079b1 */ /* 0x000ea40008000008 */
[----:B--2---:R-:W2:Y:S02]  /*23a0*/  SYNCS.CCTL.IV [UR8+0x14010] ;  /* 0x01401000ff0079b1 */ /* 0x004ea40008000008 */
.L_x_64:
[----:B------:R-:W-:Y:S05]  /*23b0*/  BSYNC.RECONVERGENT B4 ;  /* 0x0000000000047941 */ /* 0x000fea0003800200 */
.L_x_63:
[----:B--2---:R-:W-:Y:S06]  /*23c0*/  BAR.SYNC.DEFER_BLOCKING 0x0 ;  /* 0x0000000000007b1d */ /* 0x004fec0000010000 */
[----:B------:R-:W-:Y:S04]  /*23d0*/  BSSY.RECONVERGENT B4, `(.L_x_65) ;  /* 0x0000004000047945 */ /* 0x000fe80003800200 */
[----:B------:R-:W-:Y:S05]  /*23e0*/  @P3 BRA `(.L_x_66) ;  /* 0x0000000000083947 */ /* 0x000fea0003800000 */
[----:B------:R-:W2:Y:S02]  /*23f0*/  SYNCS.CCTL.IV [UR8+0x14008] ;  /* 0x01400800ff0079b1 */ /* 0x000ea40008000008 */
[----:B--2---:R-:W2:Y:S02]  /*2400*/  SYNCS.CCTL.IV [UR8+0x14018] ;  /* 0x01401800ff0079b1 */ /* 0x004ea40008000008 */
.L_x_66:
[----:B------:R-:W-:Y:S05]  /*2410*/  BSYNC.RECONVERGENT B4 ;  /* 0x0000000000047941 */ /* 0x000fea0003800200 */
.L_x_65:
[----:B------:R-:W-:Y:S01]  /*2420*/  ULOP3.LUT UR5, UR9, 0x3, URZ, 0xc0, !UPT ;  /* 0x0000000309057892 */ /* 0x000fe2000f8ec0ff */
[C---:B------:R-:W-:Y:S01]  /*2430*/  IMAD.SHL.U32 R4, R0.reuse, 0x80, RZ ;  /* 0x0000008000047824 */ /* 0x040fe200078e00ff */
[----:B------:R-:W-:Y:S01]  /*2440*/  USHF.L.U32 UR9, UR9, 0x5, URZ ;  /* 0x0000000509097899 */ /* 0x000fe200080006ff */
[C---:B------:R-:W-:Y:S01]  /*2450*/  IMAD.SHL.U32 R2, R0.reuse, 0x40, RZ ;  /* 0x0000004000027824 */ /* 0x040fe200078e00ff */
[----:B------:R-:W-:Y:S01]  /*2460*/  ULEA UR4, UR5, UR24, 0x15 ;  /* 0x0000001805047291 */ /* 0x000fe2000f8ea8ff */
[C---:B------:R-:W-:Y:S01]  /*2470*/  IMAD.SHL.U32 R3, R0.reuse, 0x10, RZ ;  /* 0x0000001000037824 */ /* 0x040fe200078e00ff */
[----:B------:R-:W-:Y:S01]  /*2480*/  ULOP3.LUT UR9, UR9, 0x80, URZ, 0xc0, !UPT ;  /* 0x0000008009097892 */ /* 0x000fe2000f8ec0ff */
[----:B------:R-:W-:Y:S01]  /*2490*/  IMAD.SHL.U32 R0, R0, 0x200, RZ ;  /* 0x0000020000007824 */ /* 0x000fe200078e00ff */
[----:B------:R-:W-:Y:S02]  /*24a0*/  LOP3.LUT R5, R4, 0x4780, RZ, 0xc0, !PT ;  /* 0x0000478004057812 */ /* 0x000fe400078ec0ff */
[----:B------:R-:W-:-:S02]  /*24b0*/  ELECT P0, URZ, PT ;  /* 0x0000000000ff782f */ /* 0x000fc40003800000 */
[----:B------:R-:W-:Y:S01]  /*24c0*/  LOP3.LUT R2, R2, 0x1800, RZ, 0xc0, !PT ;  /* 0x0000180002027812 */ /* 0x000fe200078ec0ff */
[----:B------:R-:W-:Y:S01]  /*24d0*/  UIADD3 UR4, UPT, UPT, UR4, UR9, URZ ;  /* 0x0000000904047290 */ /* 0x000fe2000fffe0ff */
[----:B------:R-:W-:Y:S01]  /*24e0*/  LOP3.LUT R5, R5, 0x2000, R0, 0xf8, !PT ;  /* 0x0000200005057812 */ /* 0x000fe200078ef800 */
[----:B------:R-:W-:Y:S01]  /*24f0*/  UMOV UR6, UR7 ;  /* 0x0000000700067c82 */ /* 0x000fe20008000000 */
[----:B------:R-:W-:Y:S02]  /*2500*/  LOP3.LUT R2, R2, 0x70, R3, 0xf8, !PT ;  /* 0x0000007002027812 */ /* 0x000fe400078ef803 */
[----:B------:R-:W-:Y:S02]  /*2510*/  ISETP.LT.U32.AND P0, PT, R68, 0x80, P0 ;  /* 0x000000804400780c */ /* 0x000fe40000701070 */
[----:B------:R-:W-:Y:S02]  /*2520*/  LOP3.LUT R2, R5, R2, RZ, 0xfc, !PT ;  /* 0x0000000205027212 */ /* 0x000fe400078efcff */
[----:B----4-:R-:W-:Y:S01]  /*2530*/  LDTM.16dp32bit_t0_t15.x64 R4, tmem[UR4] ;  /* 0x00000004000479ee */ /* 0x010fe20008b00000 */
[----:B------:R-:W3:Y:S01]  /*2540*/  LDTM.16dp32bit_t16_t31.x64 R4, tmem[UR4+0x40] ;  /* 0x00004004000479ee */ /* 0x000ee20008b20000 */
[----:B------:R-:W-:Y:S01]  /*2550*/  NOP ;  /* 0x0000000000007918 */ /* 0x000fe20000000000 */
[C---:B------:R-:W-:Y:S01]  /*2560*/  LOP3.LUT R0, R2.reuse, 0x10, RZ, 0x3c, !PT ;  /* 0x0000001002007812 */ /* 0x040fe200078e3cff */
[----:B------:R-:W-:Y:S01]  /*2570*/  ULEA UR4, UR5, UR8, 0xd ;  /* 0x0000000805047291 */ /* 0x000fe2000f8e68ff */
[----:B------:R-:W-:Y:S01]  /*2580*/  LOP3.LUT R3, R2, 0x20, RZ, 0x3c, !PT ;  /* 0x0000002002037812 */ /* 0x000fe200078e3cff */
[----:B------:R-:W-:-:S03]  /*2590*/  ULEA UR5, UR5, UR12, 0x6 ;  /* 0x0000000c05057291 */ /* 0x000fc6000f8e30ff */
[----:B---3--:R-:W-:Y:S01]  /*25a0*/  VOTEU.ANY UP1, P0 ;  /* 0x0000000000ff7886 */ /* 0x008fe20000020100 */
[----:B------:R-:W-:Y:S01]  /*25b0*/  VOTEU.ANY UP0, P0 ;  /* 0x0000000000ff7886 */ /* 0x000fe20000000100 */
[----:B------:R-:W-:Y:S02]  /*25c0*/  F2FP.F16.F32.PACK_AB R4, R5, R4 ;  /* 0x000000040504723e */ /* 0x000fe400000000ff */
[----:B------:R-:W-:Y:S02]  /*25d0*/  F2FP.F16.F32.PACK_AB R5, R7, R6 ;  /* 0x000000060705723e */ /* 0x000fe400000000ff */
[----:B------:R-:W-:Y:S02]  /*25e0*/  F2FP.F16.F32.PACK_AB R12, R13, R12 ;  /* 0x0000000c0d0c723e */ /* 0x000fe400000000ff */
[----:B------:R-:W-:Y:S02]  /*25f0*/  F2FP.F16.F32.PACK_AB R6, R9, R8 ;  /* 0x000000080906723e */ /* 0x000fe400000000ff */
[----:B------:R-:W-:-:S02]  /*2600*/  F2FP.F16.F32.PACK_AB R7, R11, R10 ;  /* 0x0000000a0b07723e */ /* 0x000fc400000000ff */
[----:B------:R-:W-:Y:S02]  /*2610*/  F2FP.F16.F32.PACK_AB R13, R15, R14 ;  /* 0x0000000e0f0d723e */ /* 0x000fe400000000ff */
[----:B------:R-:W-:Y:S01]  /*2620*/  F2FP.F16.F32.PACK_AB R20, R21, R20 ;  /* 0x000000141514723e */ /* 0x000fe200000000ff */
[----:B--2---:R2:W-:Y:S01]  /*2630*/  STS.128 [R2+UR8], R4 ;  /* 0x0000000402007988 */ /* 0x0045e20008000c08 */
[----:B------:R-:W-:Y:S02]  /*2640*/  F2FP.F16.F32.PACK_AB R14, R17, R16 ;  /* 0x00000010110e723e */ /* 0x000fe400000000ff */
[----:B------:R-:W-:Y:S02]  /*2650*/  F2FP.F16.F32.PACK_AB R15, R19, R18 ;  /* 0x00000012130f723e */ /* 0x000fe400000000ff */
[----:B------:R-:W-:Y:S02]  /*2660*/  F2FP.F16.F32.PACK_AB R21, R23, R22 ;  /* 0x000000161715723e */ /* 0x000fe400000000ff */
[----:B------:R-:W-:Y:S01]  /*2670*/  F2FP.F16.F32.PACK_AB R28, R29, R28 ;  /* 0x0000001c1d1c723e */ /* 0x000fe200000000ff */
[----:B------:R2:W-:Y:S01]  /*2680*/  STS.128 [R0+UR8], R12 ;  /* 0x0000000c00007988 */ /* 0x0005e20008000c08 */
[----:B------:R-:W-:-:S02]  /*2690*/  F2FP.F16.F32.PACK_AB R22, R25, R24 ;  /* 0x000000181916723e */ /* 0x000fc400000000ff */
[----:B------:R-:W-:Y:S02]  /*26a0*/  F2FP.F16.F32.PACK_AB R23, R27, R26 ;  /* 0x0000001a1b17723e */ /* 0x000fe400000000ff */
[----:B------:R-:W-:Y:S02]  /*26b0*/  F2FP.F16.F32.PACK_AB R29, R31, R30 ;  /* 0x0000001e1f1d723e */ /* 0x000fe400000000ff */
[----:B------:R-:W-:Y:S01]  /*26c0*/  F2FP.F16.F32.PACK_AB R36, R37, R36 ;  /* 0x000000242524723e */ /* 0x000fe200000000ff */
[----:B------:R2:W-:Y:S01]  /*26d0*/  STS.128 [R3+UR8], R20 ;  /* 0x0000001403007988 */ /* 0x0005e20008000c08 */
[----:B------:R-:W-:Y:S02]  /*26e0*/  F2FP.F16.F32.PACK_AB R30, R33, R32 ;  /* 0x00000020211e723e */ /* 0x000fe400000000ff */
[----:B------:R-:W-:Y:S02]  /*26f0*/  F2FP.F16.F32.PACK_AB R31, R35, R34 ;  /* 0x00000022231f723e */ /* 0x000fe400000000ff */
[----:B------:R-:W-:-:S02]  /*2700*/  F2FP.F16.F32.PACK_AB R37, R39, R38 ;  /* 0x000000262725723e */ /* 0x000fc400000000ff */
[----:B------:R-:W-:Y:S02]  /*2710*/  F2FP.F16.F32.PACK_AB R44, R45, R44 ;  /* 0x0000002c2d2c723e */ /* 0x000fe400000000ff */
[----:B------:R-:W-:Y:S02]  /*2720*/  LOP3.LUT R8, R2, 0x30, RZ, 0x3c, !PT ;  /* 0x0000003002087812 */ /* 0x000fe400078e3cff */
[----:B------:R-:W-:Y:S02]  /*2730*/  F2FP.F16.F32.PACK_AB R38, R41, R40 ;  /* 0x000000282926723e */ /* 0x000fe400000000ff */
[----:B------:R-:W-:Y:S01]  /*2740*/  F2FP.F16.F32.PACK_AB R39, R43, R42 ;  /* 0x0000002a2b27723e */ /* 0x000fe200000000ff */
[----:B------:R2:W-:Y:S01]  /*2750*/  STS.128 [R8+UR8], R28 ;  /* 0x0000001c08007988 */ /* 0x0005e20008000c08 */
[----:B------:R-:W-:Y:S02]  /*2760*/  F2FP.F16.F32.PACK_AB R45, R47, R46 ;  /* 0x0000002e2f2d723e */ /* 0x000fe400000000ff */
[----:B------:R-:W-:-:S02]  /*2770*/  F2FP.F16.F32.PACK_AB R52, R53, R52 ;  /* 0x000000343534723e */ /* 0x000fc400000000ff */
[C---:B------:R-:W-:Y:S02]  /*2780*/  LOP3.LUT R9, R2.reuse, 0x40, RZ, 0x3c, !PT ;  /* 0x0000004002097812 */ /* 0x040fe400078e3cff */
[----:B------:R-:W-:Y:S02]  /*2790*/  F2FP.F16.F32.PACK_AB R46, R49, R48 ;  /* 0x00000030312e723e */ /* 0x000fe400000000ff */
[----:B------:R-:W-:Y:S01]  /*27a0*/  F2FP.F16.F32.PACK_AB R47, R51, R50 ;  /* 0x00000032332f723e */ /* 0x000fe200000000ff */
[----:B------:R2:W-:Y:S01]  /*27b0*/  STS.128 [R9+UR8], R36 ;  /* 0x0000002409007988 */ /* 0x0005e20008000c08 */
[----:B------:R-:W-:Y:S02]  /*27c0*/  F2FP.F16.F32.PACK_AB R53, R55, R54 ;  /* 0x000000363735723e */ /* 0x000fe400000000ff */
[----:B------:R-:W-:Y:S02]  /*27d0*/  F2FP.F16.F32.PACK_AB R60, R61, R60 ;  /* 0x0000003c3d3c723e */ /* 0x000fe400000000ff */
[----:B------:R-:W-:-:S02]  /*27e0*/  LOP3.LUT R10, R2, 0x50, RZ, 0x3c, !PT ;  /* 0x00000050020a7812 */ /* 0x000fc400078e3cff */
[----:B------:R-:W-:Y:S02]  /*27f0*/  F2FP.F16.F32.PACK_AB R54, R57, R56 ;  /* 0x000000383936723e */ /* 0x000fe400000000ff */
[----:B------:R-:W-:Y:S01]  /*2800*/  F2FP.F16.F32.PACK_AB R55, R59, R58 ;  /* 0x0000003a3b37723e */ /* 0x000fe200000000ff */
[----:B------:R2:W-:Y:S01]  /*2810*/  STS.128 [R10+UR8], R44 ;  /* 0x0000002c0a007988 */ /* 0x0005e20008000c08 */
[----:B------:R-:W-:Y:S02]  /*2820*/  F2FP.F16.F32.PACK_AB R61, R63, R62 ;  /* 0x0000003e3f3d723e */ /* 0x000fe400000000ff */
[C---:B------:R-:W-:Y:S02]  /*2830*/  LOP3.LUT R11, R2.reuse, 0x60, RZ, 0x3c, !PT ;  /* 0x00000060020b7812 */ /* 0x040fe400078e3cff */
[----:B------:R-:W-:Y:S02]  /*2840*/  F2FP.F16.F32.PACK_AB R62, R65, R64 ;  /* 0x00000040413e723e */ /* 0x000fe400000000ff */
[----:B------:R-:W-:Y:S01]  /*2850*/  F2FP.F16.F32.PACK_AB R63, R67, R66 ;  /* 0x00000042433f723e */ /* 0x000fe200000000ff */
[----:B------:R2:W-:Y:S01]  /*2860*/  STS.128 [R11+UR8], R52 ;  /* 0x000000340b007988 */ /* 0x0005e20008000c08 */
[----:B------:R-:W-:-:S05]  /*2870*/  LOP3.LUT R16, R2, 0x70, RZ, 0x3c, !PT ;  /* 0x0000007002107812 */ /* 0x000fca00078e3cff */
[----:B------:R2:W-:Y:S01]  /*2880*/  STS.128 [R16+UR8], R60 ;  /* 0x0000003c10007988 */ /* 0x0005e20008000c08 */
[----:B------:R3:W-:Y:S06]  /*2890*/  MEMBAR.ALL.CTA ;  /* 0x0000000000007992 */ /* 0x0007ec0000008000 */
[----:B---3--:R-:W3:Y:S02]  /*28a0*/  FENCE.VIEW.ASYNC.S ;  /* 0x00000000000073c6 */ /* 0x008ee40000000000 */
[----:B---3--:R-:W-:Y:S06]  /*28b0*/  BAR.SYNC.DEFER_BLOCKING 0x0 ;  /* 0x0000000000007b1d */ /* 0x008fec0000010000 */
[----:B------:R2:W-:Y:S01]  /*28c0*/  @UP1 UTMASTG.2D [UR4], [UR10] ;  /* 0x000000040a0013b5 */ /* 0x0005e20008008000 */
[----:B------:R0:W-:Y:S01]  /*28d0*/  UTMACMDFLUSH ;  /* 0x00000000000079b7 */ /* 0x0001e20000000000 */
[----:B------:R-:W-:-:S04]  /*28e0*/  DEPBAR.LE SB0, 0x0 ;  /* 0x000080000000791a */ /* 0x000fc80000000000 */
[----:B------:R-:W-:Y:S08]  /*28f0*/  BAR.SYNC.DEFER_BLOCKING 0x0 ;  /* 0x0000000000007b1d */ /* 0x000ff00000010000 */
[----:B------:R-:W-:Y:S06]  /*2900*/  BAR.SYNC.DEFER_BLOCKING 0x0 ;  /* 0x0000000000007b1d */ /* 0x000fec0000010000 */
[----:B--2---:R-:W-:Y:S05]  /*2910*/  @P2 BRA `(.L_x_67) ;  /* 0x0000000000a02947 */ /* 0x004fea0003800000 */
[----:B------:R-:W2:Y:S01]  /*2920*/  S2UR UR5, SR_CgaCtaId ;  /* 0x00000000000579c3 */ /* 0x000ea20000008800 */
[----:B------:R-:W-:Y:S01]  /*2930*/  NOP ;  /* 0x0000000000007918 */ /* 0x000fe20000000000 */
[----:B------:R-:W-:Y:S01]  /*2940*/  UMOV UR4, 0x50 ;  /* 0x0000005000047882 */ /* 0x000fe20000000000 */
[----:B------:R-:W-:Y:S02]  /*2950*/  IMAD.U32 R0, RZ, RZ, UR24 ;  /* 0x00000018ff007e24 */ /* 0x000fe4000f8e00ff */
[----:B------:R-:W-:Y:S02]  /*2960*/  IMAD.MOV.U32 R3, RZ, RZ, 0xff ;  /* 0x000000ffff037424 */ /* 0x000fe400078e00ff */
[----:B------:R-:W-:Y:S01]  /*2970*/  IMAD.MOV.U32 R7, RZ, RZ, 0x1 ;  /* 0x00000001ff077424 */ /* 0x000fe200078e00ff */
[----:B------:R-:W-:-:S04]  /*2980*/  LOP3.LUT R0, R0, 0xffff, RZ, 0xc0, !PT ;  /* 0x0000ffff00007812 */ /* 0x000fc800078ec0ff */
[----:B------:R-:W-:-:S05]  /*2990*/  SHF.R.U32.HI R0, RZ, 0x5, R0 ;  /* 0x00000005ff007819 */ /* 0x000fca0000011600 */
[----:B------:R-:W-:Y:S01]  /*29a0*/  VIADD R2, R0, 0x10 ;  /* 0x0000001000027836 */ /* 0x000fe20000000000 */
[----:B------:R-:W-:Y:S01]  /*29b0*/  SHF.L.U32 R0, R3, R0, RZ ;  /* 0x0000000003007219 */ /* 0x000fe200000006ff */
[----:B--2---:R-:W-:-:S03]  /*29c0*/  ULEA UR6, UR5, UR4, 0x18 ;  /* 0x0000000405067291 */ /* 0x004fc6000f8ec0ff */
[----:B------:R-:W-:-:S04]  /*29d0*/  SHF.L.U32 R3, R7, R2, RZ ;  /* 0x0000000207037219 */ /* 0x000fc800000006ff */
[----:B------:R-:W-:Y:S02]  /*29e0*/  LOP3.LUT R0, R3, R0, RZ, 0xfc, !PT ;  /* 0x0000000003007212 */ /* 0x000fe400078efcff */
[----:B------:R-:W2:Y:S02]  /*29f0*/  LDS R5, [UR6] ;  /* 0x00000006ff057984 */ /* 0x000ea40008000800 */
[C---:B------:R-:W-:Y:S02]  /*2a00*/  LOP3.LUT R2, R0.reuse, 0xffff, RZ, 0xc0, !PT ;  /* 0x0000ffff00027812 */ /* 0x040fe400078ec0ff */
[----:B--2---:R-:W-:-:S04]  /*2a10*/  LOP3.LUT R3, R0, 0xffff, R5, 0x80, !PT ;  /* 0x0000ffff00037812 */ /* 0x004fc800078e8005 */
[----:B------:R-:W-:-:S13]  /*2a20*/  ISETP.NE.AND P0, PT, R3, R2, PT ;  /* 0x000000020300720c */ /* 0x000fda0003f05270 */
[----:B------:R-:W-:Y:S05]  /*2a30*/  @P0 BRA `(.L_x_68) ;  /* 0x0000000000500947 */ /* 0x000fea0003800000 */
[----:B------:R-:W-:Y:S02]  /*2a40*/  SHF.R.U32.HI R5, RZ, 0x10, R5 ;  /* 0x00000010ff057819 */ /* 0x000fe40000011605 */
[----:B------:R-:W-:-:S04]  /*2a50*/  SHF.R.U32.HI R2, RZ, 0x10, R0 ;  /* 0x00000010ff027819 */ /* 0x000fc80000011600 */
[----:B------:R-:W-:-:S04]  /*2a60*/  LOP3.LUT R5, R5, R2, RZ, 0xc0, !PT ;  /* 0x0000000205057212 */ /* 0x000fc800078ec0ff */
[----:B------:R-:W-:-:S13]  /*2a70*/  ISETP.NE.AND P0, PT, R5, R2, PT ;  /* 0x000000020500720c */ /* 0x000fda0003f05270 */
[----:B------:R-:W-:Y:S05]  /*2a80*/  @P0 BRA `(.L_x_69) ;  /* 0x0000000000300947 */ /* 0x000fea0003800000 */
[----:B------:R-:W-:Y:S01]  /*2a90*/  R2UR UR4, R0 ;  /* 0x00000000000472ca */ /* 0x000fe200000e0000 */
[----:B------:R-:W-:Y:S01]  /*2aa0*/  VOTEU.ANY UR5, UPT, PT ;  /* 0x0000000000057886 */ /* 0x000fe200038e0100 */
[----:B------:R-:W2:Y:S01]  /*2ab0*/  S2R R0, SR_LANEID ;  /* 0x0000000000007919 */ /* 0x000ea20000000000 */
[----:B------:R-:W-:-:S10]  /*2ac0*/  UFLO.U32 UR5, UR5 ;  /* 0x00000005000572bd */ /* 0x000fd400080e0000 */
[----:B------:R-:W-:-:S06]  /*2ad0*/  ULOP3.LUT UR4, URZ, UR4, URZ, 0x33, !UPT ;  /* 0x00000004ff047292 */ /* 0x000fcc000f8e33ff */
[----:B------:R-:W-:-:S04]  /*2ae0*/  IMAD.U32 R2, RZ, RZ, UR4 ;  /* 0x00000004ff027e24 */ /* 0x000fc8000f8e00ff */
[----:B------:R-:W3:Y:S02]  /*2af0*/  REDUX UR7, R2 ;  /* 0x00000000020773c4 */ /* 0x000ee40000000000 */
[----:B------:R4:W-:Y:S01]  /*2b00*/  UTCATOMSWS.AND URZ, UR4 ;  /* 0x0000000400ff79e3 */ /* 0x0009e20008000000 */
[----:B--2---:R-:W-:Y:S01]  /*2b10*/  ISETP.EQ.U32.AND P0, PT, R0, UR5, PT ;  /* 0x0000000500007c0c */ /* 0x004fe2000bf02070 */
[----:B---3--:R-:W-:-:S12]  /*2b20*/  IMAD.U32 R0, RZ, RZ, UR7 ;  /* 0x00000007ff007e24 */ /* 0x008fd8000f8e00ff */
[----:B------:R4:W-:Y:S01]  /*2b30*/  @P0 ATOMS.AND RZ, [UR6], R0 ;  /* 0x00000000ffff098c */ /* 0x0009e2000a800006 */
[----:B------:R-:W-:Y:S05]  /*2b40*/  BRA `(.L_x_67) ;  /* 0x0000000000147947 */ /* 0x000fea0003800000 */
.L_x_69:
[----:B------:R-:W-:-:S07]  /*2b50*/  MOV R2, 0x2b70 ;  /* 0x00002b7000027802 */ /* 0x000fce0000000f00 */
[----:B-1----:R-:W-:Y:S05]  /*2b60*/  CALL.REL.NOINC `($__internal_0_$__cuda_sm10x_tcgen05_guardrail_trap_col_being_dealloced_not_returned_by_alloc) ;  /* 0x0000000000447944 */ /* 0x002fea0003c00000 */
[----:B------:R-:W-:Y:S05]  /*2b70*/  BRA `(.L_x_67) ;  /* 0x0000000000087947 */ /* 0x000fea0003800000 */
.L_x_68:
[----:B------:R-:W-:-:S07]  /*2b80*/  MOV R2, 0x2ba0 ;  /* 0x00002ba000027802 */ /* 0x000fce0000000f00 */
[----:B-1----:R-:W-:Y:S05]  /*2b90*/  CALL.REL.NOINC `($__internal_2_$__cuda_sm10x_tcgen05_guardrail_trap_unallocated_columns_being_dealloced) ;  /* 0x0000000000507944 */ /* 0x002fea0003c00000 */
.L_x_67:
[----:B------:R-:W-:Y:S01]  /*2ba0*/  NOP ;  /* 0x0000000000007918 */ /* 0x000fe20000000000 */
[----:B----4-:R-:W-:Y:S05]  /*2bb0*/  EXIT ;  /* 0x000000000000794d */ /* 0x010fea0003800000 */
.L_x_56:
[----:B------:R-:W2:Y:S02]  /*2bc0*/  SYNCS.PHASECHK.TRANS64.TRYWAIT P0, [UR8+0x14000], RZ ;  /* 0x014000ffff0075a7 */ /* 0x000ea40008001108 */
[----:B--2---:R-:W-:Y:S05]  /*2bd0*/  @!P0 BRA `(.L_x_56) ;  /* 0xfffffffc00f88947 */ /* 0x004fea000383ffff */
[----:B------:R-:W-:Y:S05]  /*2be0*/  BRA `(.L_x_70) ;  /* 0xffffffec00c47947 */ /* 0x000fea000383ffff */
.L_x_58:
[----:B------:R-:W2:Y:S02]  /*2bf0*/  SYNCS.PHASECHK.TRANS64.TRYWAIT P1, [UR8+0x14010], RZ ;  /* 0x014010ffff0075a7 */ /* 0x000ea40008021108 */
[----:B--2---:R-:W-:Y:S05]  /*2c00*/  @!P1 BRA `(.L_x_58) ;  /* 0xfffffffc00f89947 */ /* 0x004fea000383ffff */
[----:B------:R-:W-:Y:S05]  /*2c10*/  BRA `(.L_x_71) ;  /* 0xfffffff000647947 */ /* 0x000fea000383ffff */
.L_x_59:
[----:B------:R-:W3:Y:S02]  /*2c20*/  SYNCS.PHASECHK.TRANS64.TRYWAIT P0, [UR17+0x14000], R3 ;  /* 0x01400003ff0075a7 */ /* 0x000ee40008001111 */
[----:B---3--:R-:W-:Y:S05]  /*2c30*/  @!P0 BRA `(.L_x_59) ;  /* 0xfffffffc00f88947 */ /* 0x008fea000383ffff */
[----:B------:R-:W-:Y:S05]  /*2c40*/  BRA `(.L_x_72) ;  /* 0xfffffff000ec7947 */ /* 0x000fea000383ffff */
.L_x_61:
[----:B------:R-:W3:Y:S02]  /*2c50*/  SYNCS.PHASECHK.TRANS64.TRYWAIT P0, [UR17+0x14010], R3 ;  /* 0x01401003ff0075a7 */ /* 0x000ee40008001111 */
[----:B---3--:R-:W-:Y:S05]  /*2c60*/  @!P0 BRA `(.L_x_61) ;  /* 0xfffffffc00f88947 */ /* 0x008fea000383ffff */
[----:B------:R-:W-:Y:S05]  /*2c70*/  BRA `(.L_x_73) ;  /* 0xfffffff400987947 */ /* 0x000fea000383ffff */
        .weak           $__internal_0_$__cuda_sm10x_tcgen05_guardrail_trap_col_being_dealloced_not_returned_by_alloc
        .type           $__internal_0_$__cuda_sm10x_tcgen05_guardrail_trap_col_being_dealloced_not_returned_by_alloc,@function
        .size           $__internal_0_$__cuda_sm10x_tcgen05_guardrail_trap_col_being_dealloced_not_returned_by_alloc,($__internal_1_$__cuda_sm10x_tcgen05_guardrail_trap_phase_invalid_during_alloc - $__internal_0_$__cuda_sm10x_tcgen05_guardrail_trap_col_being_dealloced_not_returned_by_alloc)
$__internal_0_$__cuda_sm10x_tcgen05_guardrail_trap_col_being_dealloced_not_returned_by_alloc:
[----:B------:R-:W-:Y:S05]  /*2c80*/  BPT.TRAP 0x1 ;  /* 0x000000040000795c */ /* 0x000fea0000300000 */
[----:B------:R-:W-:-:S04]  /*2c90*/  IMAD.MOV.U32 R3, RZ, RZ, 0x0 ;  /* 0x00000000ff037424 */ /* 0x000fc800078e00ff */
[----:B------:R-:W-:Y:S05]  /*2ca0*/  RET.REL.NODEC R2 `(gluon_tcgen05) ;  /* 0xffffffd002d47950 */ /* 0x000fea0003c3ffff */
        .weak           $__internal_1_$__cuda_sm10x_tcgen05_guardrail_trap_phase_invalid_during_alloc
        .type           $__internal_1_$__cuda_sm10x_tcgen05_guardrail_trap_phase_invalid_during_alloc,@function
        .size           $__internal_1_$__cuda_sm10x_tcgen05_guardrail_trap_phase_invalid_during_alloc,($__internal_2_$__cuda_sm10x_tcgen05_guardrail_trap_unallocated_columns_being_dealloced - $__internal_1_$__cuda_sm10x_tcgen05_guardrail_trap_phase_invalid_during_alloc)
$__internal_1_$__cuda_sm10x_tcgen05_guardrail_trap_phase_invalid_during_alloc:
[----:B------:R-:W-:Y:S05]  /*2cb0*/  BPT.TRAP 0x1 ;  /* 0x000000040000795c */ /* 0x000fea0000300000 */
[----:B------:R-:W-:-:S04]  /*2cc0*/  IMAD.MOV.U32 R3, RZ, RZ, 0x0 ;  /* 0x00000000ff037424 */ /* 0x000fc800078e00ff */
[----:B------:R-:W-:Y:S05]  /*2cd0*/  RET.REL.NODEC R2 `(gluon_tcgen05) ;  /* 0xffffffd002c87950 */ /* 0x000fea0003c3ffff */
        .weak           $__internal_2_$__cuda_sm10x_tcgen05_guardrail_trap_unallocated_columns_being_dealloced
        .type           $__internal_2_$__cuda_sm10x_tcgen05_guardrail_trap_unallocated_columns_being_dealloced,@function
        .size           $__internal_2_$__cuda_sm10x_tcgen05_guardrail_trap_unallocated_columns_being_dealloced,(.L_x_77 - $__internal_2_$__cuda_sm10x_tcgen05_guardrail_trap_unallocated_columns_being_dealloced)
$__internal_2_$__cuda_sm10x_tcgen05_guardrail_trap_unallocated_columns_being_dealloced:
[----:B------:R-:W-:Y:S05]  /*2ce0*/  BPT.TRAP 0x1 ;  /* 0x000000040000795c */ /* 0x000fea0000300000 */
[----:B------:R-:W-:-:S04]  /*2cf0*/  IMAD.MOV.U32 R3, RZ, RZ, 0x0 ;  /* 0x00000000ff037424 */ /* 0x000fc800078e00ff */
[----:B------:R-:W-:Y:S05]  /*2d00*/  RET.REL.NODEC R2 `(gluon_tcgen05) ;  /* 0xffffffd002bc7950 */ /* 0x000fea0003c3ffff */
.L_x_74:
[----:B------:R-:W-:-:S00]  /*2d10*/  BRA `(.L_x_74) ;  /* 0xfffffffc00fc7947 */ /* 0x000fc0000383ffff */
[----:B------:R-:W-:-:S00]  /*2d20*/  NOP ;  /* 0x0000000000007918 */ /* 0x000fc00000000000 */
        /* <DEDUP_REMOVED lines=13> */
.L_x_77:


//--------------------- .nv.shared.gluon_tcgen05  --------------------------
	.section	.nv.shared.gluon_tcgen05,"aw",@nobits
	.sectionflags	@""
	.align	16
	.zero		1024


//--------------------- .nv.shared.reserved.0     --------------------------
	.section	.nv.shared.reserved.0,"aw",@nobits
	.align	8
	.weak		__nv_reservedSMEM_offset_0_alias
	.size		__nv_reservedSMEM_offset_0_alias, 0, 64
	.other		__nv_reservedSMEM_offset_0_alias,@"STO_CUDA_RESERVED_SHARED STV_DEFAULT"
__nv_reservedSMEM_offset_0_alias:
	.zero		0
.nv.shared.reserved.0:
	.zero		64
	.weak		__nv_reservedSMEM_allocation_phase
	.type		__nv_reservedSMEM_allocation_phase,@object
	.size		__nv_reservedSMEM_allocation_phase,(.L_0 - __nv_reservedSMEM_allocation_phase)
__nv_reservedSMEM_allocation_phase:
	.zero		1
.L_0:
	.zero		7
	.weak		__nv_reservedSMEM_devtool_atexit_pc
	.type		__nv_reservedSMEM_devtool_atexit_pc,@object
	.size		__nv_reservedSMEM_devtool_atexit_pc,(__nv_reservedSMEM_allocation_mask - __nv_reservedSMEM_devtool_atexit_pc)
__nv_reservedSMEM_devtool_atexit_pc:
	.zero		8
	.weak		__nv_reservedSMEM_allocation_mask
	.type		__nv_reservedSMEM_allocation_mask,@object
	.size		__nv_reservedSMEM_allocation_mask,(.L_2 - __nv_reservedSMEM_allocation_mask)
__nv_reservedSMEM_allocation_mask:
	.zero		4
.L_2:


//--------------------- .nv.constant0.gluon_tcgen05 --------------------------
	.section	.nv.constant0.gluon_tcgen05,"a",@progbits
	.sectionflags	@""
	.align	4
.nv.constant0.gluon_tcgen05:
	.zero		976


//--------------------- SYMBOLS --------------------------

	.type		.nv.reservedSmem.offset0,@object
	.size		.nv.reservedSmem.offset0,0x4
	.type		.nv.reservedSmem.cap,@object
	.size		.nv.reservedSmem.cap,0x4
